//
// Generated by NVIDIA NVVM Compiler
//
// Compiler Build ID: CL-36424714
// Cuda compilation tools, release 13.0, V13.0.88
// Based on NVVM 20.0.0
//

.version 9.0
.target sm_100
.address_size 64

	// .globl	_Z22fp8_gemm_f16acc_kernelPKhS0_Ptiii
.extern .shared .align 16 .b8 dyn_smem[];

.visible .entry _Z22fp8_gemm_f16acc_kernelPKhS0_Ptiii(
	.param .u64 .ptr .align 1 _Z22fp8_gemm_f16acc_kernelPKhS0_Ptiii_param_0,
	.param .u64 .ptr .align 1 _Z22fp8_gemm_f16acc_kernelPKhS0_Ptiii_param_1,
	.param .u64 .ptr .align 1 _Z22fp8_gemm_f16acc_kernelPKhS0_Ptiii_param_2,
	.param .u32 _Z22fp8_gemm_f16acc_kernelPKhS0_Ptiii_param_3,
	.param .u32 _Z22fp8_gemm_f16acc_kernelPKhS0_Ptiii_param_4,
	.param .u32 _Z22fp8_gemm_f16acc_kernelPKhS0_Ptiii_param_5
)
.maxntid 256
.minnctapersm 3
{
	.reg .pred 	%p<123>;
	.reg .b32 	%r<1396>;
	.reg .b64 	%rd<79>;

	ld.param.u32 	%r221, [_Z22fp8_gemm_f16acc_kernelPKhS0_Ptiii_param_5];
	setp.lt.s32 	%p1, %r221, 1;
	mov.b32 	%r1300, 0;
	mov.u32 	%r1301, %r1300;
	mov.u32 	%r1302, %r1300;
	mov.u32 	%r1303, %r1300;
	mov.u32 	%r1304, %r1300;
	mov.u32 	%r1305, %r1300;
	mov.u32 	%r1306, %r1300;
	mov.u32 	%r1307, %r1300;
	mov.u32 	%r1308, %r1300;
	mov.u32 	%r1309, %r1300;
	mov.u32 	%r1310, %r1300;
	mov.u32 	%r1311, %r1300;
	mov.u32 	%r1312, %r1300;
	mov.u32 	%r1313, %r1300;
	mov.u32 	%r1314, %r1300;
	mov.u32 	%r1315, %r1300;
	mov.u32 	%r1316, %r1300;
	mov.u32 	%r1317, %r1300;
	mov.u32 	%r1318, %r1300;
	mov.u32 	%r1319, %r1300;
	mov.u32 	%r1320, %r1300;
	mov.u32 	%r1321, %r1300;
	mov.u32 	%r1322, %r1300;
	mov.u32 	%r1323, %r1300;
	mov.u32 	%r1324, %r1300;
	mov.u32 	%r1325, %r1300;
	mov.u32 	%r1326, %r1300;
	mov.u32 	%r1327, %r1300;
	mov.u32 	%r1328, %r1300;
	mov.u32 	%r1329, %r1300;
	mov.u32 	%r1330, %r1300;
	mov.u32 	%r1331, %r1300;
	@%p1 bra 	$L__BB0_19;
	ld.param.u32 	%r1280, [_Z22fp8_gemm_f16acc_kernelPKhS0_Ptiii_param_5];
	mov.u32 	%r225, %tid.x;
	shr.u32 	%r226, %r225, 3;
	mov.u32 	%r227, %ctaid.x;
	shl.b32 	%r228, %r227, 7;
	or.b32  	%r1, %r226, %r228;
	or.b32  	%r229, %r1, 32;
	or.b32  	%r230, %r1, 64;
	or.b32  	%r231, %r1, 96;
	mov.u32 	%r232, %ctaid.y;
	shl.b32 	%r233, %r232, 7;
	or.b32  	%r234, %r226, %r233;
	or.b32  	%r235, %r234, 32;
	or.b32  	%r236, %r234, 64;
	or.b32  	%r237, %r234, 96;
	shl.b32 	%r238, %r225, 4;
	and.b32  	%r1292, %r238, 112;
	mad.lo.s32 	%r1299, %r234, %r1280, %r1292;
	mad.lo.s32 	%r1298, %r235, %r1280, %r1292;
	mad.lo.s32 	%r1297, %r236, %r1280, %r1292;
	mad.lo.s32 	%r1296, %r237, %r1280, %r1292;
	mad.lo.s32 	%r1295, %r231, %r1280, %r1292;
	mad.lo.s32 	%r1294, %r230, %r1280, %r1292;
	mad.lo.s32 	%r1293, %r229, %r1280, %r1292;
	mad.lo.s32 	%r1291, %r1, %r1280, %r1292;
	mov.b32 	%r1300, 0;
	mov.b32 	%r1290, 16;
$L__BB0_2:
	ld.param.u32 	%r1281, [_Z22fp8_gemm_f16acc_kernelPKhS0_Ptiii_param_5];
	ld.param.u32 	%r1208, [_Z22fp8_gemm_f16acc_kernelPKhS0_Ptiii_param_3];
	setp.lt.s32 	%p2, %r1, %r1208;
	add.s32 	%r53, %r1292, 16;
	setp.le.s32 	%p3, %r53, %r1281;
	and.pred  	%p4, %p2, %p3;
	mov.b32 	%r1364, 0;
	mov.u32 	%r1365, %r1364;
	mov.u32 	%r1366, %r1364;
	mov.u32 	%r1367, %r1364;
	@%p4 bra 	$L__BB0_3;
	bra.uni 	$L__BB0_4;
$L__BB0_3:
	ld.param.u64 	%rd70, [_Z22fp8_gemm_f16acc_kernelPKhS0_Ptiii_param_0];
	cvt.s64.s32 	%rd15, %r1291;
	add.s64 	%rd14, %rd70, %rd15;
	// begin inline asm
	ld.global.nc.v4.u32 {%r1367,%r1366,%r1365,%r1364}, [%rd14];
	// end inline asm
$L__BB0_4:
	ld.param.u32 	%r1282, [_Z22fp8_gemm_f16acc_kernelPKhS0_Ptiii_param_5];
	ld.param.u32 	%r1209, [_Z22fp8_gemm_f16acc_kernelPKhS0_Ptiii_param_3];
	setp.gt.s32 	%p5, %r53, %r1282;
	add.s32 	%r245, %r1, 32;
	setp.ge.s32 	%p6, %r245, %r1209;
	mov.u32 	%r246, %tid.x;
	shr.u32 	%r247, %r246, 3;
	shl.b32 	%r248, %r247, 7;
	xor.b32  	%r249, %r247, %r246;
	shl.b32 	%r250, %r249, 4;
	and.b32  	%r251, %r250, 112;
	or.b32  	%r252, %r248, %r251;
	mov.u32 	%r253, dyn_smem;
	add.s32 	%r101, %r253, %r252;
	st.shared.v4.u32 	[%r101], {%r1367, %r1366, %r1365, %r1364};
	mov.b32 	%r1368, 0;
	or.pred  	%p7, %p6, %p5;
	mov.u32 	%r1369, %r1368;
	mov.u32 	%r1370, %r1368;
	mov.u32 	%r1371, %r1368;
	@%p7 bra 	$L__BB0_6;
	ld.param.u64 	%rd71, [_Z22fp8_gemm_f16acc_kernelPKhS0_Ptiii_param_0];
	cvt.s64.s32 	%rd17, %r1293;
	add.s64 	%rd16, %rd71, %rd17;
	// begin inline asm
	ld.global.nc.v4.u32 {%r1371,%r1370,%r1369,%r1368}, [%rd16];
	// end inline asm
$L__BB0_6:
	ld.param.u32 	%r1283, [_Z22fp8_gemm_f16acc_kernelPKhS0_Ptiii_param_5];
	ld.param.u32 	%r1210, [_Z22fp8_gemm_f16acc_kernelPKhS0_Ptiii_param_3];
	setp.gt.s32 	%p8, %r53, %r1283;
	add.s32 	%r259, %r1, 64;
	setp.ge.s32 	%p9, %r259, %r1210;
	add.s32 	%r110, %r101, 4096;
	st.shared.v4.u32 	[%r101+4096], {%r1371, %r1370, %r1369, %r1368};
	mov.b32 	%r1372, 0;
	or.pred  	%p10, %p9, %p8;
	mov.u32 	%r1373, %r1372;
	mov.u32 	%r1374, %r1372;
	mov.u32 	%r1375, %r1372;
	@%p10 bra 	$L__BB0_8;
	ld.param.u64 	%rd72, [_Z22fp8_gemm_f16acc_kernelPKhS0_Ptiii_param_0];
	cvt.s64.s32 	%rd19, %r1294;
	add.s64 	%rd18, %rd72, %rd19;
	// begin inline asm
	ld.global.nc.v4.u32 {%r1375,%r1374,%r1373,%r1372}, [%rd18];
	// end inline asm
$L__BB0_8:
	ld.param.u32 	%r1284, [_Z22fp8_gemm_f16acc_kernelPKhS0_Ptiii_param_5];
	ld.param.u32 	%r1211, [_Z22fp8_gemm_f16acc_kernelPKhS0_Ptiii_param_3];
	setp.gt.s32 	%p11, %r53, %r1284;
	add.s32 	%r274, %r1, 96;
	setp.ge.s32 	%p12, %r274, %r1211;
	add.s32 	%r119, %r101, 8192;
	st.shared.v4.u32 	[%r101+8192], {%r1375, %r1374, %r1373, %r1372};
	mov.b32 	%r1376, 0;
	or.pred  	%p13, %p12, %p11;
	mov.u32 	%r1377, %r1376;
	mov.u32 	%r1378, %r1376;
	mov.u32 	%r1379, %r1376;
	@%p13 bra 	$L__BB0_10;
	ld.param.u64 	%rd73, [_Z22fp8_gemm_f16acc_kernelPKhS0_Ptiii_param_0];
	cvt.s64.s32 	%rd21, %r1295;
	add.s64 	%rd20, %rd73, %rd21;
	// begin inline asm
	ld.global.nc.v4.u32 {%r1379,%r1378,%r1377,%r1376}, [%rd20];
	// end inline asm
$L__BB0_10:
	ld.param.u32 	%r1285, [_Z22fp8_gemm_f16acc_kernelPKhS0_Ptiii_param_5];
	ld.param.u32 	%r1244, [_Z22fp8_gemm_f16acc_kernelPKhS0_Ptiii_param_4];
	setp.gt.s32 	%p14, %r53, %r1285;
	mov.u32 	%r291, %ctaid.y;
	shl.b32 	%r292, %r291, 7;
	or.b32  	%r128, %r247, %r292;
	setp.ge.s32 	%p15, %r128, %r1244;
	st.shared.v4.u32 	[%r101+12288], {%r1379, %r1378, %r1377, %r1376};
	mov.b32 	%r1380, 0;
	or.pred  	%p16, %p15, %p14;
	mov.u32 	%r1381, %r1380;
	mov.u32 	%r1382, %r1380;
	mov.u32 	%r1383, %r1380;
	@%p16 bra 	$L__BB0_12;
	ld.param.u64 	%rd74, [_Z22fp8_gemm_f16acc_kernelPKhS0_Ptiii_param_1];
	cvt.u64.u32 	%rd23, %r1299;
	add.s64 	%rd22, %rd74, %rd23;
	// begin inline asm
	ld.global.nc.v4.u32 {%r1383,%r1382,%r1381,%r1380}, [%rd22];
	// end inline asm
$L__BB0_12:
	ld.param.u32 	%r1286, [_Z22fp8_gemm_f16acc_kernelPKhS0_Ptiii_param_5];
	ld.param.u32 	%r1245, [_Z22fp8_gemm_f16acc_kernelPKhS0_Ptiii_param_4];
	setp.gt.s32 	%p17, %r53, %r1286;
	add.s32 	%r305, %r128, 32;
	setp.ge.s32 	%p18, %r305, %r1245;
	st.shared.v4.u32 	[%r101+16384], {%r1383, %r1382, %r1381, %r1380};
	mov.b32 	%r1384, 0;
	or.pred  	%p19, %p18, %p17;
	mov.u32 	%r1385, %r1384;
	mov.u32 	%r1386, %r1384;
	mov.u32 	%r1387, %r1384;
	@%p19 bra 	$L__BB0_14;
	ld.param.u64 	%rd75, [_Z22fp8_gemm_f16acc_kernelPKhS0_Ptiii_param_1];
	cvt.u64.u32 	%rd25, %r1298;
	add.s64 	%rd24, %rd75, %rd25;
	// begin inline asm
	ld.global.nc.v4.u32 {%r1387,%r1386,%r1385,%r1384}, [%rd24];
	// end inline asm
$L__BB0_14:
	ld.param.u32 	%r1287, [_Z22fp8_gemm_f16acc_kernelPKhS0_Ptiii_param_5];
	ld.param.u32 	%r1246, [_Z22fp8_gemm_f16acc_kernelPKhS0_Ptiii_param_4];
	setp.gt.s32 	%p20, %r53, %r1287;
	add.s32 	%r311, %r128, 64;
	setp.ge.s32 	%p21, %r311, %r1246;
	st.shared.v4.u32 	[%r110+16384], {%r1387, %r1386, %r1385, %r1384};
	mov.b32 	%r1388, 0;
	or.pred  	%p22, %p21, %p20;
	mov.u32 	%r1389, %r1388;
	mov.u32 	%r1390, %r1388;
	mov.u32 	%r1391, %r1388;
	@%p22 bra 	$L__BB0_16;
	ld.param.u64 	%rd76, [_Z22fp8_gemm_f16acc_kernelPKhS0_Ptiii_param_1];
	cvt.u64.u32 	%rd27, %r1297;
	add.s64 	%rd26, %rd76, %rd27;
	// begin inline asm
	ld.global.nc.v4.u32 {%r1391,%r1390,%r1389,%r1388}, [%rd26];
	// end inline asm
$L__BB0_16:
	ld.param.u32 	%r1288, [_Z22fp8_gemm_f16acc_kernelPKhS0_Ptiii_param_5];
	ld.param.u32 	%r1247, [_Z22fp8_gemm_f16acc_kernelPKhS0_Ptiii_param_4];
	setp.gt.s32 	%p23, %r53, %r1288;
	add.s32 	%r317, %r128, 96;
	setp.ge.s32 	%p24, %r317, %r1247;
	st.shared.v4.u32 	[%r119+16384], {%r1391, %r1390, %r1389, %r1388};
	mov.b32 	%r1392, 0;
	or.pred  	%p25, %p24, %p23;
	mov.u32 	%r1393, %r1392;
	mov.u32 	%r1394, %r1392;
	mov.u32 	%r1395, %r1392;
	@%p25 bra 	$L__BB0_18;
	ld.param.u64 	%rd77, [_Z22fp8_gemm_f16acc_kernelPKhS0_Ptiii_param_1];
	cvt.u64.u32 	%rd29, %r1296;
	add.s64 	%rd28, %rd77, %rd29;
	// begin inline asm
	ld.global.nc.v4.u32 {%r1395,%r1394,%r1393,%r1392}, [%rd28];
	// end inline asm
$L__BB0_18:
	ld.param.u32 	%r1289, [_Z22fp8_gemm_f16acc_kernelPKhS0_Ptiii_param_5];
	mov.u32 	%r962, %tid.x;
	shr.u32 	%r963, %r962, 3;
	shl.b32 	%r964, %r963, 7;
	xor.b32  	%r965, %r963, %r962;
	shl.b32 	%r966, %r965, 4;
	and.b32  	%r967, %r966, 112;
	or.b32  	%r968, %r964, %r967;
	mov.u32 	%r969, dyn_smem;
	add.s32 	%r970, %r969, %r968;
	st.shared.v4.u32 	[%r970+28672], {%r1395, %r1394, %r1393, %r1392};
	bar.sync 	0;
	shr.u32 	%r971, %r962, 2;
	and.b32  	%r972, %r971, 7;
	shr.u32 	%r973, %r962, 1;
	and.b32  	%r974, %r973, 64;
	or.b32  	%r975, %r972, %r974;
	shl.b32 	%r976, %r975, 7;
	shl.b32 	%r977, %r962, 2;
	and.b32  	%r978, %r977, 12;
	or.b32  	%r979, %r976, %r978;
	shl.b32 	%r980, %r975, 4;
	and.b32  	%r981, %r980, 112;
	or.b32  	%r982, %r979, %r981;
	add.s32 	%r983, %r969, %r982;
	ld.shared.u32 	%r324, [%r983];
	or.b32  	%r984, %r979, 1024;
	and.b32  	%r985, %r977, 112;
	or.b32  	%r986, %r984, %r985;
	add.s32 	%r987, %r969, %r986;
	ld.shared.u32 	%r325, [%r987];
	xor.b32  	%r988, %r980, 16;
	and.b32  	%r989, %r988, 112;
	or.b32  	%r990, %r979, %r989;
	add.s32 	%r991, %r969, %r990;
	ld.shared.u32 	%r326, [%r991];
	or.b32  	%r992, %r984, %r989;
	add.s32 	%r993, %r969, %r992;
	ld.shared.u32 	%r327, [%r993];
	ld.shared.u32 	%r364, [%r987+1024];
	ld.shared.u32 	%r365, [%r987+2048];
	or.b32  	%r994, %r979, 2048;
	or.b32  	%r995, %r994, %r989;
	add.s32 	%r996, %r969, %r995;
	ld.shared.u32 	%r366, [%r996];
	or.b32  	%r997, %r979, 3072;
	or.b32  	%r998, %r997, %r989;
	add.s32 	%r999, %r969, %r998;
	ld.shared.u32 	%r367, [%r999];
	ld.shared.u32 	%r404, [%r987+3072];
	ld.shared.u32 	%r405, [%r987+4096];
	or.b32  	%r1000, %r979, 4096;
	or.b32  	%r1001, %r1000, %r989;
	add.s32 	%r1002, %r969, %r1001;
	ld.shared.u32 	%r406, [%r1002];
	or.b32  	%r1003, %r979, 5120;
	or.b32  	%r1004, %r1003, %r989;
	add.s32 	%r1005, %r969, %r1004;
	ld.shared.u32 	%r407, [%r1005];
	ld.shared.u32 	%r444, [%r987+5120];
	ld.shared.u32 	%r445, [%r987+6144];
	or.b32  	%r1006, %r979, 6144;
	or.b32  	%r1007, %r1006, %r989;
	add.s32 	%r1008, %r969, %r1007;
	ld.shared.u32 	%r446, [%r1008];
	or.b32  	%r1009, %r979, 7168;
	or.b32  	%r1010, %r1009, %r989;
	add.s32 	%r1011, %r969, %r1010;
	ld.shared.u32 	%r447, [%r1011];
	and.b32  	%r1012, %r962, 96;
	or.b32  	%r1013, %r972, %r1012;
	shl.b32 	%r1014, %r1013, 7;
	or.b32  	%r1015, %r1014, %r978;
	shl.b32 	%r1016, %r1013, 4;
	and.b32  	%r1017, %r1016, 112;
	or.b32  	%r1018, %r1015, %r1017;
	add.s32 	%r1019, %r969, 16384;
	add.s32 	%r1020, %r1019, %r1018;
	ld.shared.u32 	%r328, [%r1020];
	xor.b32  	%r1021, %r1016, 16;
	and.b32  	%r1022, %r1021, 112;
	or.b32  	%r1023, %r1015, %r1022;
	add.s32 	%r1024, %r1019, %r1023;
	ld.shared.u32 	%r329, [%r1024];
	or.b32  	%r1025, %r1015, 1024;
	or.b32  	%r1026, %r1025, %r1017;
	add.s32 	%r1027, %r1019, %r1026;
	ld.shared.u32 	%r338, [%r1027];
	or.b32  	%r1028, %r1025, %r1022;
	add.s32 	%r1029, %r1019, %r1028;
	ld.shared.u32 	%r339, [%r1029];
	ld.shared.u32 	%r348, [%r1027+1024];
	or.b32  	%r1030, %r1015, 2048;
	or.b32  	%r1031, %r1030, %r1022;
	add.s32 	%r1032, %r1019, %r1031;
	ld.shared.u32 	%r349, [%r1032];
	ld.shared.u32 	%r358, [%r1027+2048];
	or.b32  	%r1033, %r1015, 3072;
	or.b32  	%r1034, %r1033, %r1022;
	add.s32 	%r1035, %r1019, %r1034;
	ld.shared.u32 	%r359, [%r1035];
	// begin inline asm
	mma.sync.aligned.m16n8k32.row.col.f16.e4m3.e4m3.f16 {%r322,%r323},{%r324,%r325,%r326,%r327},{%r328,%r329},{%r1307,%r1306};

	// end inline asm
	// begin inline asm
	mma.sync.aligned.m16n8k32.row.col.f16.e4m3.e4m3.f16 {%r332,%r333},{%r324,%r325,%r326,%r327},{%r338,%r339},{%r1305,%r1304};

	// end inline asm
	// begin inline asm
	mma.sync.aligned.m16n8k32.row.col.f16.e4m3.e4m3.f16 {%r342,%r343},{%r324,%r325,%r326,%r327},{%r348,%r349},{%r1303,%r1302};

	// end inline asm
	// begin inline asm
	mma.sync.aligned.m16n8k32.row.col.f16.e4m3.e4m3.f16 {%r352,%r353},{%r324,%r325,%r326,%r327},{%r358,%r359},{%r1301,%r1300};

	// end inline asm
	// begin inline asm
	mma.sync.aligned.m16n8k32.row.col.f16.e4m3.e4m3.f16 {%r362,%r363},{%r364,%r365,%r366,%r367},{%r328,%r329},{%r1308,%r1309};

	// end inline asm
	// begin inline asm
	mma.sync.aligned.m16n8k32.row.col.f16.e4m3.e4m3.f16 {%r372,%r373},{%r364,%r365,%r366,%r367},{%r338,%r339},{%r1310,%r1311};

	// end inline asm
	// begin inline asm
	mma.sync.aligned.m16n8k32.row.col.f16.e4m3.e4m3.f16 {%r382,%r383},{%r364,%r365,%r366,%r367},{%r348,%r349},{%r1312,%r1313};

	// end inline asm
	// begin inline asm
	mma.sync.aligned.m16n8k32.row.col.f16.e4m3.e4m3.f16 {%r392,%r393},{%r364,%r365,%r366,%r367},{%r358,%r359},{%r1314,%r1315};

	// end inline asm
	// begin inline asm
	mma.sync.aligned.m16n8k32.row.col.f16.e4m3.e4m3.f16 {%r402,%r403},{%r404,%r405,%r406,%r407},{%r328,%r329},{%r1316,%r1317};

	// end inline asm
	// begin inline asm
	mma.sync.aligned.m16n8k32.row.col.f16.e4m3.e4m3.f16 {%r412,%r413},{%r404,%r405,%r406,%r407},{%r338,%r339},{%r1318,%r1319};

	// end inline asm
	// begin inline asm
	mma.sync.aligned.m16n8k32.row.col.f16.e4m3.e4m3.f16 {%r422,%r423},{%r404,%r405,%r406,%r407},{%r348,%r349},{%r1320,%r1321};

	// end inline asm
	// begin inline asm
	mma.sync.aligned.m16n8k32.row.col.f16.e4m3.e4m3.f16 {%r432,%r433},{%r404,%r405,%r406,%r407},{%r358,%r359},{%r1322,%r1323};

	// end inline asm
	// begin inline asm
	mma.sync.aligned.m16n8k32.row.col.f16.e4m3.e4m3.f16 {%r442,%r443},{%r444,%r445,%r446,%r447},{%r328,%r329},{%r1324,%r1325};

	// end inline asm
	// begin inline asm
	mma.sync.aligned.m16n8k32.row.col.f16.e4m3.e4m3.f16 {%r452,%r453},{%r444,%r445,%r446,%r447},{%r338,%r339},{%r1326,%r1327};

	// end inline asm
	// begin inline asm
	mma.sync.aligned.m16n8k32.row.col.f16.e4m3.e4m3.f16 {%r462,%r463},{%r444,%r445,%r446,%r447},{%r348,%r349},{%r1328,%r1329};

	// end inline asm
	// begin inline asm
	mma.sync.aligned.m16n8k32.row.col.f16.e4m3.e4m3.f16 {%r472,%r473},{%r444,%r445,%r446,%r447},{%r358,%r359},{%r1330,%r1331};

	// end inline asm
	xor.b32  	%r1036, %r981, 32;
	or.b32  	%r1037, %r979, %r1036;
	add.s32 	%r1038, %r969, %r1037;
	ld.shared.u32 	%r514, [%r1038];
	xor.b32  	%r1039, %r985, 32;
	or.b32  	%r1040, %r984, %r1039;
	add.s32 	%r1041, %r969, %r1040;
	ld.shared.u32 	%r515, [%r1041];
	xor.b32  	%r1042, %r980, 48;
	and.b32  	%r1043, %r1042, 112;
	or.b32  	%r1044, %r979, %r1043;
	add.s32 	%r1045, %r969, %r1044;
	ld.shared.u32 	%r516, [%r1045];
	or.b32  	%r1046, %r984, %r1043;
	add.s32 	%r1047, %r969, %r1046;
	ld.shared.u32 	%r517, [%r1047];
	or.b32  	%r1048, %r994, %r1036;
	add.s32 	%r1049, %r969, %r1048;
	ld.shared.u32 	%r554, [%r1049];
	ld.shared.u32 	%r555, [%r1041+2048];
	or.b32  	%r1050, %r994, %r1043;
	add.s32 	%r1051, %r969, %r1050;
	ld.shared.u32 	%r556, [%r1051];
	or.b32  	%r1052, %r997, %r1043;
	add.s32 	%r1053, %r969, %r1052;
	ld.shared.u32 	%r557, [%r1053];
	or.b32  	%r1054, %r1000, %r1036;
	add.s32 	%r1055, %r969, %r1054;
	ld.shared.u32 	%r594, [%r1055];
	ld.shared.u32 	%r595, [%r1041+4096];
	or.b32  	%r1056, %r1000, %r1043;
	add.s32 	%r1057, %r969, %r1056;
	ld.shared.u32 	%r596, [%r1057];
	or.b32  	%r1058, %r1003, %r1043;
	add.s32 	%r1059, %r969, %r1058;
	ld.shared.u32 	%r597, [%r1059];
	or.b32  	%r1060, %r1006, %r1036;
	add.s32 	%r1061, %r969, %r1060;
	ld.shared.u32 	%r634, [%r1061];
	ld.shared.u32 	%r635, [%r1041+6144];
	or.b32  	%r1062, %r1006, %r1043;
	add.s32 	%r1063, %r969, %r1062;
	ld.shared.u32 	%r636, [%r1063];
	or.b32  	%r1064, %r1009, %r1043;
	add.s32 	%r1065, %r969, %r1064;
	ld.shared.u32 	%r637, [%r1065];
	xor.b32  	%r1066, %r1017, 32;
	or.b32  	%r1067, %r1015, %r1066;
	add.s32 	%r1068, %r1019, %r1067;
	ld.shared.u32 	%r608, [%r1068];
	xor.b32  	%r1069, %r1016, 48;
	and.b32  	%r1070, %r1069, 112;
	or.b32  	%r1071, %r1015, %r1070;
	add.s32 	%r1072, %r1019, %r1071;
	ld.shared.u32 	%r609, [%r1072];
	or.b32  	%r1073, %r1025, %r1066;
	add.s32 	%r1074, %r1019, %r1073;
	ld.shared.u32 	%r618, [%r1074];
	or.b32  	%r1075, %r1025, %r1070;
	add.s32 	%r1076, %r1019, %r1075;
	ld.shared.u32 	%r619, [%r1076];
	or.b32  	%r1077, %r1030, %r1066;
	add.s32 	%r1078, %r1019, %r1077;
	ld.shared.u32 	%r628, [%r1078];
	or.b32  	%r1079, %r1030, %r1070;
	add.s32 	%r1080, %r1019, %r1079;
	ld.shared.u32 	%r629, [%r1080];
	or.b32  	%r1081, %r1033, %r1066;
	add.s32 	%r1082, %r1019, %r1081;
	ld.shared.u32 	%r638, [%r1082];
	or.b32  	%r1083, %r1033, %r1070;
	add.s32 	%r1084, %r1019, %r1083;
	ld.shared.u32 	%r639, [%r1084];
	// begin inline asm
	mma.sync.aligned.m16n8k32.row.col.f16.e4m3.e4m3.f16 {%r482,%r483},{%r514,%r515,%r516,%r517},{%r608,%r609},{%r322,%r323};

	// end inline asm
	// begin inline asm
	mma.sync.aligned.m16n8k32.row.col.f16.e4m3.e4m3.f16 {%r492,%r493},{%r514,%r515,%r516,%r517},{%r618,%r619},{%r332,%r333};

	// end inline asm
	// begin inline asm
	mma.sync.aligned.m16n8k32.row.col.f16.e4m3.e4m3.f16 {%r502,%r503},{%r514,%r515,%r516,%r517},{%r628,%r629},{%r342,%r343};

	// end inline asm
	// begin inline asm
	mma.sync.aligned.m16n8k32.row.col.f16.e4m3.e4m3.f16 {%r512,%r513},{%r514,%r515,%r516,%r517},{%r638,%r639},{%r352,%r353};

	// end inline asm
	// begin inline asm
	mma.sync.aligned.m16n8k32.row.col.f16.e4m3.e4m3.f16 {%r522,%r523},{%r554,%r555,%r556,%r557},{%r608,%r609},{%r362,%r363};

	// end inline asm
	// begin inline asm
	mma.sync.aligned.m16n8k32.row.col.f16.e4m3.e4m3.f16 {%r532,%r533},{%r554,%r555,%r556,%r557},{%r618,%r619},{%r372,%r373};

	// end inline asm
	// begin inline asm
	mma.sync.aligned.m16n8k32.row.col.f16.e4m3.e4m3.f16 {%r542,%r543},{%r554,%r555,%r556,%r557},{%r628,%r629},{%r382,%r383};

	// end inline asm
	// begin inline asm
	mma.sync.aligned.m16n8k32.row.col.f16.e4m3.e4m3.f16 {%r552,%r553},{%r554,%r555,%r556,%r557},{%r638,%r639},{%r392,%r393};

	// end inline asm
	// begin inline asm
	mma.sync.aligned.m16n8k32.row.col.f16.e4m3.e4m3.f16 {%r562,%r563},{%r594,%r595,%r596,%r597},{%r608,%r609},{%r402,%r403};

	// end inline asm
	// begin inline asm
	mma.sync.aligned.m16n8k32.row.col.f16.e4m3.e4m3.f16 {%r572,%r573},{%r594,%r595,%r596,%r597},{%r618,%r619},{%r412,%r413};

	// end inline asm
	// begin inline asm
	mma.sync.aligned.m16n8k32.row.col.f16.e4m3.e4m3.f16 {%r582,%r583},{%r594,%r595,%r596,%r597},{%r628,%r629},{%r422,%r423};

	// end inline asm
	// begin inline asm
	mma.sync.aligned.m16n8k32.row.col.f16.e4m3.e4m3.f16 {%r592,%r593},{%r594,%r595,%r596,%r597},{%r638,%r639},{%r432,%r433};

	// end inline asm
	// begin inline asm
	mma.sync.aligned.m16n8k32.row.col.f16.e4m3.e4m3.f16 {%r602,%r603},{%r634,%r635,%r636,%r637},{%r608,%r609},{%r442,%r443};

	// end inline asm
	// begin inline asm
	mma.sync.aligned.m16n8k32.row.col.f16.e4m3.e4m3.f16 {%r612,%r613},{%r634,%r635,%r636,%r637},{%r618,%r619},{%r452,%r453};

	// end inline asm
	// begin inline asm
	mma.sync.aligned.m16n8k32.row.col.f16.e4m3.e4m3.f16 {%r622,%r623},{%r634,%r635,%r636,%r637},{%r628,%r629},{%r462,%r463};

	// end inline asm
	// begin inline asm
	mma.sync.aligned.m16n8k32.row.col.f16.e4m3.e4m3.f16 {%r632,%r633},{%r634,%r635,%r636,%r637},{%r638,%r639},{%r472,%r473};

	// end inline asm
	xor.b32  	%r1085, %r981, 64;
	or.b32  	%r1086, %r979, %r1085;
	add.s32 	%r1087, %r969, %r1086;
	ld.shared.u32 	%r674, [%r1087];
	xor.b32  	%r1088, %r985, 64;
	or.b32  	%r1089, %r984, %r1088;
	add.s32 	%r1090, %r969, %r1089;
	ld.shared.u32 	%r675, [%r1090];
	xor.b32  	%r1091, %r980, 80;
	and.b32  	%r1092, %r1091, 112;
	or.b32  	%r1093, %r979, %r1092;
	add.s32 	%r1094, %r969, %r1093;
	ld.shared.u32 	%r676, [%r1094];
	or.b32  	%r1095, %r984, %r1092;
	add.s32 	%r1096, %r969, %r1095;
	ld.shared.u32 	%r677, [%r1096];
	or.b32  	%r1097, %r994, %r1085;
	add.s32 	%r1098, %r969, %r1097;
	ld.shared.u32 	%r714, [%r1098];
	ld.shared.u32 	%r715, [%r1090+2048];
	or.b32  	%r1099, %r994, %r1092;
	add.s32 	%r1100, %r969, %r1099;
	ld.shared.u32 	%r716, [%r1100];
	or.b32  	%r1101, %r997, %r1092;
	add.s32 	%r1102, %r969, %r1101;
	ld.shared.u32 	%r717, [%r1102];
	or.b32  	%r1103, %r1000, %r1085;
	add.s32 	%r1104, %r969, %r1103;
	ld.shared.u32 	%r754, [%r1104];
	ld.shared.u32 	%r755, [%r1090+4096];
	or.b32  	%r1105, %r1000, %r1092;
	add.s32 	%r1106, %r969, %r1105;
	ld.shared.u32 	%r756, [%r1106];
	or.b32  	%r1107, %r1003, %r1092;
	add.s32 	%r1108, %r969, %r1107;
	ld.shared.u32 	%r757, [%r1108];
	or.b32  	%r1109, %r1006, %r1085;
	add.s32 	%r1110, %r969, %r1109;
	ld.shared.u32 	%r794, [%r1110];
	ld.shared.u32 	%r795, [%r1090+6144];
	or.b32  	%r1111, %r1006, %r1092;
	add.s32 	%r1112, %r969, %r1111;
	ld.shared.u32 	%r796, [%r1112];
	or.b32  	%r1113, %r1009, %r1092;
	add.s32 	%r1114, %r969, %r1113;
	ld.shared.u32 	%r797, [%r1114];
	xor.b32  	%r1115, %r1017, 64;
	or.b32  	%r1116, %r1015, %r1115;
	add.s32 	%r1117, %r1019, %r1116;
	ld.shared.u32 	%r768, [%r1117];
	xor.b32  	%r1118, %r1016, 80;
	and.b32  	%r1119, %r1118, 112;
	or.b32  	%r1120, %r1015, %r1119;
	add.s32 	%r1121, %r1019, %r1120;
	ld.shared.u32 	%r769, [%r1121];
	or.b32  	%r1122, %r1025, %r1115;
	add.s32 	%r1123, %r1019, %r1122;
	ld.shared.u32 	%r778, [%r1123];
	or.b32  	%r1124, %r1025, %r1119;
	add.s32 	%r1125, %r1019, %r1124;
	ld.shared.u32 	%r779, [%r1125];
	or.b32  	%r1126, %r1030, %r1115;
	add.s32 	%r1127, %r1019, %r1126;
	ld.shared.u32 	%r788, [%r1127];
	or.b32  	%r1128, %r1030, %r1119;
	add.s32 	%r1129, %r1019, %r1128;
	ld.shared.u32 	%r789, [%r1129];
	or.b32  	%r1130, %r1033, %r1115;
	add.s32 	%r1131, %r1019, %r1130;
	ld.shared.u32 	%r798, [%r1131];
	or.b32  	%r1132, %r1033, %r1119;
	add.s32 	%r1133, %r1019, %r1132;
	ld.shared.u32 	%r799, [%r1133];
	// begin inline asm
	mma.sync.aligned.m16n8k32.row.col.f16.e4m3.e4m3.f16 {%r642,%r643},{%r674,%r675,%r676,%r677},{%r768,%r769},{%r482,%r483};

	// end inline asm
	// begin inline asm
	mma.sync.aligned.m16n8k32.row.col.f16.e4m3.e4m3.f16 {%r652,%r653},{%r674,%r675,%r676,%r677},{%r778,%r779},{%r492,%r493};

	// end inline asm
	// begin inline asm
	mma.sync.aligned.m16n8k32.row.col.f16.e4m3.e4m3.f16 {%r662,%r663},{%r674,%r675,%r676,%r677},{%r788,%r789},{%r502,%r503};

	// end inline asm
	// begin inline asm
	mma.sync.aligned.m16n8k32.row.col.f16.e4m3.e4m3.f16 {%r672,%r673},{%r674,%r675,%r676,%r677},{%r798,%r799},{%r512,%r513};

	// end inline asm
	// begin inline asm
	mma.sync.aligned.m16n8k32.row.col.f16.e4m3.e4m3.f16 {%r682,%r683},{%r714,%r715,%r716,%r717},{%r768,%r769},{%r522,%r523};

	// end inline asm
	// begin inline asm
	mma.sync.aligned.m16n8k32.row.col.f16.e4m3.e4m3.f16 {%r692,%r693},{%r714,%r715,%r716,%r717},{%r778,%r779},{%r532,%r533};

	// end inline asm
	// begin inline asm
	mma.sync.aligned.m16n8k32.row.col.f16.e4m3.e4m3.f16 {%r702,%r703},{%r714,%r715,%r716,%r717},{%r788,%r789},{%r542,%r543};

	// end inline asm
	// begin inline asm
	mma.sync.aligned.m16n8k32.row.col.f16.e4m3.e4m3.f16 {%r712,%r713},{%r714,%r715,%r716,%r717},{%r798,%r799},{%r552,%r553};

	// end inline asm
	// begin inline asm
	mma.sync.aligned.m16n8k32.row.col.f16.e4m3.e4m3.f16 {%r722,%r723},{%r754,%r755,%r756,%r757},{%r768,%r769},{%r562,%r563};

	// end inline asm
	// begin inline asm
	mma.sync.aligned.m16n8k32.row.col.f16.e4m3.e4m3.f16 {%r732,%r733},{%r754,%r755,%r756,%r757},{%r778,%r779},{%r572,%r573};

	// end inline asm
	// begin inline asm
	mma.sync.aligned.m16n8k32.row.col.f16.e4m3.e4m3.f16 {%r742,%r743},{%r754,%r755,%r756,%r757},{%r788,%r789},{%r582,%r583};

	// end inline asm
	// begin inline asm
	mma.sync.aligned.m16n8k32.row.col.f16.e4m3.e4m3.f16 {%r752,%r753},{%r754,%r755,%r756,%r757},{%r798,%r799},{%r592,%r593};

	// end inline asm
	// begin inline asm
	mma.sync.aligned.m16n8k32.row.col.f16.e4m3.e4m3.f16 {%r762,%r763},{%r794,%r795,%r796,%r797},{%r768,%r769},{%r602,%r603};

	// end inline asm
	// begin inline asm
	mma.sync.aligned.m16n8k32.row.col.f16.e4m3.e4m3.f16 {%r772,%r773},{%r794,%r795,%r796,%r797},{%r778,%r779},{%r612,%r613};

	// end inline asm
	// begin inline asm
	mma.sync.aligned.m16n8k32.row.col.f16.e4m3.e4m3.f16 {%r782,%r783},{%r794,%r795,%r796,%r797},{%r788,%r789},{%r622,%r623};

	// end inline asm
	// begin inline asm
	mma.sync.aligned.m16n8k32.row.col.f16.e4m3.e4m3.f16 {%r792,%r793},{%r794,%r795,%r796,%r797},{%r798,%r799},{%r632,%r633};

	// end inline asm
	xor.b32  	%r1134, %r981, 96;
	or.b32  	%r1135, %r979, %r1134;
	add.s32 	%r1136, %r969, %r1135;
	ld.shared.u32 	%r834, [%r1136];
	xor.b32  	%r1137, %r985, 96;
	or.b32  	%r1138, %r984, %r1137;
	add.s32 	%r1139, %r969, %r1138;
	ld.shared.u32 	%r835, [%r1139];
	not.b32 	%r1140, %r980;
	and.b32  	%r1141, %r1140, 112;
	or.b32  	%r1142, %r979, %r1141;
	add.s32 	%r1143, %r969, %r1142;
	ld.shared.u32 	%r836, [%r1143];
	or.b32  	%r1144, %r984, %r1141;
	add.s32 	%r1145, %r969, %r1144;
	ld.shared.u32 	%r837, [%r1145];
	or.b32  	%r1146, %r994, %r1134;
	add.s32 	%r1147, %r969, %r1146;
	ld.shared.u32 	%r874, [%r1147];
	ld.shared.u32 	%r875, [%r1139+2048];
	or.b32  	%r1148, %r994, %r1141;
	add.s32 	%r1149, %r969, %r1148;
	ld.shared.u32 	%r876, [%r1149];
	or.b32  	%r1150, %r997, %r1141;
	add.s32 	%r1151, %r969, %r1150;
	ld.shared.u32 	%r877, [%r1151];
	or.b32  	%r1152, %r1000, %r1134;
	add.s32 	%r1153, %r969, %r1152;
	ld.shared.u32 	%r914, [%r1153];
	ld.shared.u32 	%r915, [%r1139+4096];
	or.b32  	%r1154, %r1000, %r1141;
	add.s32 	%r1155, %r969, %r1154;
	ld.shared.u32 	%r916, [%r1155];
	or.b32  	%r1156, %r1003, %r1141;
	add.s32 	%r1157, %r969, %r1156;
	ld.shared.u32 	%r917, [%r1157];
	or.b32  	%r1158, %r1006, %r1134;
	add.s32 	%r1159, %r969, %r1158;
	ld.shared.u32 	%r954, [%r1159];
	ld.shared.u32 	%r955, [%r1139+6144];
	or.b32  	%r1160, %r1006, %r1141;
	add.s32 	%r1161, %r969, %r1160;
	ld.shared.u32 	%r956, [%r1161];
	or.b32  	%r1162, %r1009, %r1141;
	add.s32 	%r1163, %r969, %r1162;
	ld.shared.u32 	%r957, [%r1163];
	xor.b32  	%r1164, %r1017, 96;
	or.b32  	%r1165, %r1015, %r1164;
	add.s32 	%r1166, %r1019, %r1165;
	ld.shared.u32 	%r928, [%r1166];
	not.b32 	%r1167, %r1016;
	and.b32  	%r1168, %r1167, 112;
	or.b32  	%r1169, %r1015, %r1168;
	add.s32 	%r1170, %r1019, %r1169;
	ld.shared.u32 	%r929, [%r1170];
	or.b32  	%r1171, %r1025, %r1164;
	add.s32 	%r1172, %r1019, %r1171;
	ld.shared.u32 	%r938, [%r1172];
	or.b32  	%r1173, %r1025, %r1168;
	add.s32 	%r1174, %r1019, %r1173;
	ld.shared.u32 	%r939, [%r1174];
	or.b32  	%r1175, %r1030, %r1164;
	add.s32 	%r1176, %r1019, %r1175;
	ld.shared.u32 	%r948, [%r1176];
	or.b32  	%r1177, %r1030, %r1168;
	add.s32 	%r1178, %r1019, %r1177;
	ld.shared.u32 	%r949, [%r1178];
	or.b32  	%r1179, %r1033, %r1164;
	add.s32 	%r1180, %r1019, %r1179;
	ld.shared.u32 	%r958, [%r1180];
	or.b32  	%r1181, %r1033, %r1168;
	add.s32 	%r1182, %r1019, %r1181;
	ld.shared.u32 	%r959, [%r1182];
	// begin inline asm
	mma.sync.aligned.m16n8k32.row.col.f16.e4m3.e4m3.f16 {%r1307,%r1306},{%r834,%r835,%r836,%r837},{%r928,%r929},{%r642,%r643};

	// end inline asm
	// begin inline asm
	mma.sync.aligned.m16n8k32.row.col.f16.e4m3.e4m3.f16 {%r1305,%r1304},{%r834,%r835,%r836,%r837},{%r938,%r939},{%r652,%r653};

	// end inline asm
	// begin inline asm
	mma.sync.aligned.m16n8k32.row.col.f16.e4m3.e4m3.f16 {%r1303,%r1302},{%r834,%r835,%r836,%r837},{%r948,%r949},{%r662,%r663};

	// end inline asm
	// begin inline asm
	mma.sync.aligned.m16n8k32.row.col.f16.e4m3.e4m3.f16 {%r1301,%r1300},{%r834,%r835,%r836,%r837},{%r958,%r959},{%r672,%r673};

	// end inline asm
	// begin inline asm
	mma.sync.aligned.m16n8k32.row.col.f16.e4m3.e4m3.f16 {%r1308,%r1309},{%r874,%r875,%r876,%r877},{%r928,%r929},{%r682,%r683};

	// end inline asm
	// begin inline asm
	mma.sync.aligned.m16n8k32.row.col.f16.e4m3.e4m3.f16 {%r1310,%r1311},{%r874,%r875,%r876,%r877},{%r938,%r939},{%r692,%r693};

	// end inline asm
	// begin inline asm
	mma.sync.aligned.m16n8k32.row.col.f16.e4m3.e4m3.f16 {%r1312,%r1313},{%r874,%r875,%r876,%r877},{%r948,%r949},{%r702,%r703};

	// end inline asm
	// begin inline asm
	mma.sync.aligned.m16n8k32.row.col.f16.e4m3.e4m3.f16 {%r1314,%r1315},{%r874,%r875,%r876,%r877},{%r958,%r959},{%r712,%r713};

	// end inline asm
	// begin inline asm
	mma.sync.aligned.m16n8k32.row.col.f16.e4m3.e4m3.f16 {%r1316,%r1317},{%r914,%r915,%r916,%r917},{%r928,%r929},{%r722,%r723};

	// end inline asm
	// begin inline asm
	mma.sync.aligned.m16n8k32.row.col.f16.e4m3.e4m3.f16 {%r1318,%r1319},{%r914,%r915,%r916,%r917},{%r938,%r939},{%r732,%r733};

	// end inline asm
	// begin inline asm
	mma.sync.aligned.m16n8k32.row.col.f16.e4m3.e4m3.f16 {%r1320,%r1321},{%r914,%r915,%r916,%r917},{%r948,%r949},{%r742,%r743};

	// end inline asm
	// begin inline asm
	mma.sync.aligned.m16n8k32.row.col.f16.e4m3.e4m3.f16 {%r1322,%r1323},{%r914,%r915,%r916,%r917},{%r958,%r959},{%r752,%r753};

	// end inline asm
	// begin inline asm
	mma.sync.aligned.m16n8k32.row.col.f16.e4m3.e4m3.f16 {%r1324,%r1325},{%r954,%r955,%r956,%r957},{%r928,%r929},{%r762,%r763};

	// end inline asm
	// begin inline asm
	mma.sync.aligned.m16n8k32.row.col.f16.e4m3.e4m3.f16 {%r1326,%r1327},{%r954,%r955,%r956,%r957},{%r938,%r939},{%r772,%r773};

	// end inline asm
	// begin inline asm
	mma.sync.aligned.m16n8k32.row.col.f16.e4m3.e4m3.f16 {%r1328,%r1329},{%r954,%r955,%r956,%r957},{%r948,%r949},{%r782,%r783};

	// end inline asm
	// begin inline asm
	mma.sync.aligned.m16n8k32.row.col.f16.e4m3.e4m3.f16 {%r1330,%r1331},{%r954,%r955,%r956,%r957},{%r958,%r959},{%r792,%r793};

	// end inline asm
	bar.sync 	0;
	add.s32 	%r1299, %r1299, 128;
	add.s32 	%r1298, %r1298, 128;
	add.s32 	%r1297, %r1297, 128;
	add.s32 	%r1296, %r1296, 128;
	add.s32 	%r1295, %r1295, 128;
	add.s32 	%r1294, %r1294, 128;
	add.s32 	%r1293, %r1293, 128;
	add.s32 	%r1292, %r1292, 128;
	add.s32 	%r1291, %r1291, 128;
	add.s32 	%r202, %r1290, 128;
	add.s32 	%r1183, %r1290, 112;
	setp.lt.s32 	%p26, %r1183, %r1289;
	mov.u32 	%r1290, %r202;
	@%p26 bra 	$L__BB0_2;
$L__BB0_19:
	ld.param.u32 	%r1248, [_Z22fp8_gemm_f16acc_kernelPKhS0_Ptiii_param_4];
	ld.param.u32 	%r1212, [_Z22fp8_gemm_f16acc_kernelPKhS0_Ptiii_param_3];
	ld.param.u64 	%rd78, [_Z22fp8_gemm_f16acc_kernelPKhS0_Ptiii_param_2];
	cvta.to.global.u64 	%rd1, %rd78;
	mov.u32 	%r1184, %tid.x;
	shr.u32 	%r1185, %r1184, 1;
	and.b32  	%r1186, %r1185, 64;
	mov.u32 	%r1187, %ctaid.x;
	shl.b32 	%r1188, %r1187, 7;
	or.b32  	%r1189, %r1186, %r1188;
	shr.u32 	%r1190, %r1184, 2;
	and.b32  	%r1191, %r1190, 7;
	or.b32  	%r86, %r1189, %r1191;
	and.b32  	%r1192, %r1184, 96;
	mov.u32 	%r1193, %ctaid.y;
	shl.b32 	%r1194, %r1193, 7;
	or.b32  	%r1195, %r1194, %r1192;
	shl.b32 	%r1196, %r1184, 1;
	and.b32  	%r1197, %r1196, 6;
	or.b32  	%r1198, %r1195, %r1197;
	or.b32  	%r88, %r86, 8;
	setp.lt.s32 	%p27, %r86, %r1212;
	mul.lo.s32 	%r89, %r86, %r1248;
	shl.b32 	%r90, %r1248, 3;
	add.s32 	%r91, %r89, %r90;
	add.s32 	%r92, %r1198, 1;
	setp.lt.s32 	%p28, %r92, %r1248;
	and.pred  	%p29, %p27, %p28;
	@%p29 bra 	$L__BB0_20;
	bra.uni 	$L__BB0_21;
$L__BB0_20:
	add.s32 	%r1199, %r1198, %r89;
	mul.wide.s32 	%rd30, %r1199, 2;
	add.s64 	%rd31, %rd1, %rd30;
	st.global.u32 	[%rd31], %r1307;
$L__BB0_21:
	ld.param.u32 	%r1249, [_Z22fp8_gemm_f16acc_kernelPKhS0_Ptiii_param_4];
	ld.param.u32 	%r1213, [_Z22fp8_gemm_f16acc_kernelPKhS0_Ptiii_param_3];
	setp.ge.s32 	%p30, %r92, %r1249;
	setp.ge.s32 	%p31, %r88, %r1213;
	or.pred  	%p32, %p31, %p30;
	@%p32 bra 	$L__BB0_23;
	add.s32 	%r1200, %r1198, %r91;
	mul.wide.s32 	%rd32, %r1200, 2;
	add.s64 	%rd33, %rd1, %rd32;
	st.global.u32 	[%rd33], %r1306;
$L__BB0_23:
	ld.param.u32 	%r1250, [_Z22fp8_gemm_f16acc_kernelPKhS0_Ptiii_param_4];
	ld.param.u32 	%r1214, [_Z22fp8_gemm_f16acc_kernelPKhS0_Ptiii_param_3];
	setp.ge.s32 	%p33, %r86, %r1214;
	add.s32 	%r203, %r1198, 9;
	setp.ge.s32 	%p34, %r203, %r1250;
	cvt.s64.s32 	%rd34, %r89;
	cvt.u64.u32 	%rd2, %r1198;
	add.s64 	%rd35, %rd2, %rd34;
	shl.b64 	%rd36, %rd35, 1;
	add.s64 	%rd3, %rd1, %rd36;
	or.pred  	%p35, %p33, %p34;
	@%p35 bra 	$L__BB0_25;
	st.global.u32 	[%rd3+16], %r1305;
$L__BB0_25:
	ld.param.u32 	%r1251, [_Z22fp8_gemm_f16acc_kernelPKhS0_Ptiii_param_4];
	ld.param.u32 	%r1215, [_Z22fp8_gemm_f16acc_kernelPKhS0_Ptiii_param_3];
	setp.ge.s32 	%p36, %r203, %r1251;
	setp.ge.s32 	%p37, %r88, %r1215;
	cvt.s64.s32 	%rd37, %r91;
	add.s64 	%rd38, %rd2, %rd37;
	shl.b64 	%rd39, %rd38, 1;
	add.s64 	%rd4, %rd1, %rd39;
	or.pred  	%p38, %p37, %p36;
	@%p38 bra 	$L__BB0_27;
	st.global.u32 	[%rd4+16], %r1304;
$L__BB0_27:
	ld.param.u32 	%r1252, [_Z22fp8_gemm_f16acc_kernelPKhS0_Ptiii_param_4];
	ld.param.u32 	%r1216, [_Z22fp8_gemm_f16acc_kernelPKhS0_Ptiii_param_3];
	setp.ge.s32 	%p39, %r86, %r1216;
	add.s32 	%r204, %r1198, 17;
	setp.ge.s32 	%p40, %r204, %r1252;
	or.pred  	%p41, %p39, %p40;
	@%p41 bra 	$L__BB0_29;
	st.global.u32 	[%rd3+32], %r1303;
$L__BB0_29:
	ld.param.u32 	%r1253, [_Z22fp8_gemm_f16acc_kernelPKhS0_Ptiii_param_4];
	ld.param.u32 	%r1217, [_Z22fp8_gemm_f16acc_kernelPKhS0_Ptiii_param_3];
	setp.ge.s32 	%p42, %r204, %r1253;
	setp.ge.s32 	%p43, %r88, %r1217;
	or.pred  	%p44, %p43, %p42;
	@%p44 bra 	$L__BB0_31;
	st.global.u32 	[%rd4+32], %r1302;
$L__BB0_31:
	ld.param.u32 	%r1254, [_Z22fp8_gemm_f16acc_kernelPKhS0_Ptiii_param_4];
	ld.param.u32 	%r1218, [_Z22fp8_gemm_f16acc_kernelPKhS0_Ptiii_param_3];
	setp.ge.s32 	%p45, %r86, %r1218;
	add.s32 	%r205, %r1198, 25;
	setp.ge.s32 	%p46, %r205, %r1254;
	or.pred  	%p47, %p45, %p46;
	@%p47 bra 	$L__BB0_33;
	st.global.u32 	[%rd3+48], %r1301;
$L__BB0_33:
	ld.param.u32 	%r1255, [_Z22fp8_gemm_f16acc_kernelPKhS0_Ptiii_param_4];
	ld.param.u32 	%r1219, [_Z22fp8_gemm_f16acc_kernelPKhS0_Ptiii_param_3];
	setp.ge.s32 	%p48, %r205, %r1255;
	setp.ge.s32 	%p49, %r88, %r1219;
	or.pred  	%p50, %p49, %p48;
	@%p50 bra 	$L__BB0_35;
	st.global.u32 	[%rd4+48], %r1300;
$L__BB0_35:
	ld.param.u32 	%r1256, [_Z22fp8_gemm_f16acc_kernelPKhS0_Ptiii_param_4];
	ld.param.u32 	%r1220, [_Z22fp8_gemm_f16acc_kernelPKhS0_Ptiii_param_3];
	setp.ge.s32 	%p51, %r92, %r1256;
	add.s32 	%r206, %r86, 16;
	add.s32 	%r207, %r86, 24;
	setp.ge.s32 	%p52, %r206, %r1220;
	shl.b32 	%r208, %r1256, 4;
	add.s32 	%r209, %r208, %r89;
	add.s32 	%r210, %r209, %r90;
	or.pred  	%p53, %p52, %p51;
	@%p53 bra 	$L__BB0_37;
	add.s32 	%r1201, %r1198, %r209;
	mul.wide.s32 	%rd40, %r1201, 2;
	add.s64 	%rd41, %rd1, %rd40;
	st.global.u32 	[%rd41], %r1308;
$L__BB0_37:
	ld.param.u32 	%r1257, [_Z22fp8_gemm_f16acc_kernelPKhS0_Ptiii_param_4];
	ld.param.u32 	%r1221, [_Z22fp8_gemm_f16acc_kernelPKhS0_Ptiii_param_3];
	setp.ge.s32 	%p54, %r207, %r1221;
	setp.ge.s32 	%p55, %r92, %r1257;
	or.pred  	%p56, %p54, %p55;
	@%p56 bra 	$L__BB0_39;
	add.s32 	%r1202, %r1198, %r210;
	mul.wide.s32 	%rd42, %r1202, 2;
	add.s64 	%rd43, %rd1, %rd42;
	st.global.u32 	[%rd43], %r1309;
$L__BB0_39:
	ld.param.u32 	%r1258, [_Z22fp8_gemm_f16acc_kernelPKhS0_Ptiii_param_4];
	ld.param.u32 	%r1222, [_Z22fp8_gemm_f16acc_kernelPKhS0_Ptiii_param_3];
	setp.ge.s32 	%p57, %r206, %r1222;
	setp.ge.s32 	%p58, %r203, %r1258;
	cvt.s64.s32 	%rd44, %r209;
	add.s64 	%rd45, %rd2, %rd44;
	shl.b64 	%rd46, %rd45, 1;
	add.s64 	%rd5, %rd1, %rd46;
	or.pred  	%p59, %p57, %p58;
	@%p59 bra 	$L__BB0_41;
	st.global.u32 	[%rd5+16], %r1310;
$L__BB0_41:
	ld.param.u32 	%r1259, [_Z22fp8_gemm_f16acc_kernelPKhS0_Ptiii_param_4];
	ld.param.u32 	%r1223, [_Z22fp8_gemm_f16acc_kernelPKhS0_Ptiii_param_3];
	setp.ge.s32 	%p60, %r207, %r1223;
	setp.ge.s32 	%p61, %r203, %r1259;
	cvt.s64.s32 	%rd47, %r210;
	add.s64 	%rd48, %rd2, %rd47;
	shl.b64 	%rd49, %rd48, 1;
	add.s64 	%rd6, %rd1, %rd49;
	or.pred  	%p62, %p60, %p61;
	@%p62 bra 	$L__BB0_43;
	st.global.u32 	[%rd6+16], %r1311;
$L__BB0_43:
	ld.param.u32 	%r1260, [_Z22fp8_gemm_f16acc_kernelPKhS0_Ptiii_param_4];
	ld.param.u32 	%r1224, [_Z22fp8_gemm_f16acc_kernelPKhS0_Ptiii_param_3];
	setp.ge.s32 	%p63, %r206, %r1224;
	setp.ge.s32 	%p64, %r204, %r1260;
	or.pred  	%p65, %p63, %p64;
	@%p65 bra 	$L__BB0_45;
	st.global.u32 	[%rd5+32], %r1312;
$L__BB0_45:
	ld.param.u32 	%r1261, [_Z22fp8_gemm_f16acc_kernelPKhS0_Ptiii_param_4];
	ld.param.u32 	%r1225, [_Z22fp8_gemm_f16acc_kernelPKhS0_Ptiii_param_3];
	setp.ge.s32 	%p66, %r207, %r1225;
	setp.ge.s32 	%p67, %r204, %r1261;
	or.pred  	%p68, %p66, %p67;
	@%p68 bra 	$L__BB0_47;
	st.global.u32 	[%rd6+32], %r1313;
$L__BB0_47:
	ld.param.u32 	%r1262, [_Z22fp8_gemm_f16acc_kernelPKhS0_Ptiii_param_4];
	ld.param.u32 	%r1226, [_Z22fp8_gemm_f16acc_kernelPKhS0_Ptiii_param_3];
	setp.ge.s32 	%p69, %r206, %r1226;
	setp.ge.s32 	%p70, %r205, %r1262;
	or.pred  	%p71, %p69, %p70;
	@%p71 bra 	$L__BB0_49;
	st.global.u32 	[%rd5+48], %r1314;
$L__BB0_49:
	ld.param.u32 	%r1263, [_Z22fp8_gemm_f16acc_kernelPKhS0_Ptiii_param_4];
	ld.param.u32 	%r1227, [_Z22fp8_gemm_f16acc_kernelPKhS0_Ptiii_param_3];
	setp.ge.s32 	%p72, %r207, %r1227;
	setp.ge.s32 	%p73, %r205, %r1263;
	or.pred  	%p74, %p72, %p73;
	@%p74 bra 	$L__BB0_51;
	st.global.u32 	[%rd6+48], %r1315;
$L__BB0_51:
	ld.param.u32 	%r1264, [_Z22fp8_gemm_f16acc_kernelPKhS0_Ptiii_param_4];
	ld.param.u32 	%r1228, [_Z22fp8_gemm_f16acc_kernelPKhS0_Ptiii_param_3];
	setp.ge.s32 	%p75, %r92, %r1264;
	add.s32 	%r211, %r86, 32;
	add.s32 	%r212, %r86, 40;
	setp.ge.s32 	%p76, %r211, %r1228;
	shl.b32 	%r1203, %r1264, 5;
	add.s32 	%r213, %r1203, %r89;
	add.s32 	%r214, %r213, %r90;
	or.pred  	%p77, %p76, %p75;
	@%p77 bra 	$L__BB0_53;
	add.s32 	%r1204, %r1198, %r213;
	mul.wide.s32 	%rd50, %r1204, 2;
	add.s64 	%rd51, %rd1, %rd50;
	st.global.u32 	[%rd51], %r1316;
$L__BB0_53:
	ld.param.u32 	%r1265, [_Z22fp8_gemm_f16acc_kernelPKhS0_Ptiii_param_4];
	ld.param.u32 	%r1229, [_Z22fp8_gemm_f16acc_kernelPKhS0_Ptiii_param_3];
	setp.ge.s32 	%p78, %r212, %r1229;
	setp.ge.s32 	%p79, %r92, %r1265;
	or.pred  	%p80, %p78, %p79;
	@%p80 bra 	$L__BB0_55;
	add.s32 	%r1205, %r1198, %r214;
	mul.wide.s32 	%rd52, %r1205, 2;
	add.s64 	%rd53, %rd1, %rd52;
	st.global.u32 	[%rd53], %r1317;
$L__BB0_55:
	ld.param.u32 	%r1266, [_Z22fp8_gemm_f16acc_kernelPKhS0_Ptiii_param_4];
	ld.param.u32 	%r1230, [_Z22fp8_gemm_f16acc_kernelPKhS0_Ptiii_param_3];
	setp.ge.s32 	%p81, %r211, %r1230;
	setp.ge.s32 	%p82, %r203, %r1266;
	cvt.s64.s32 	%rd54, %r213;
	add.s64 	%rd55, %rd2, %rd54;
	shl.b64 	%rd56, %rd55, 1;
	add.s64 	%rd7, %rd1, %rd56;
	or.pred  	%p83, %p81, %p82;
	@%p83 bra 	$L__BB0_57;
	st.global.u32 	[%rd7+16], %r1318;
$L__BB0_57:
	ld.param.u32 	%r1267, [_Z22fp8_gemm_f16acc_kernelPKhS0_Ptiii_param_4];
	ld.param.u32 	%r1231, [_Z22fp8_gemm_f16acc_kernelPKhS0_Ptiii_param_3];
	setp.ge.s32 	%p84, %r212, %r1231;
	setp.ge.s32 	%p85, %r203, %r1267;
	cvt.s64.s32 	%rd57, %r214;
	add.s64 	%rd58, %rd2, %rd57;
	shl.b64 	%rd59, %rd58, 1;
	add.s64 	%rd8, %rd1, %rd59;
	or.pred  	%p86, %p84, %p85;
	@%p86 bra 	$L__BB0_59;
	st.global.u32 	[%rd8+16], %r1319;
$L__BB0_59:
	ld.param.u32 	%r1268, [_Z22fp8_gemm_f16acc_kernelPKhS0_Ptiii_param_4];
	ld.param.u32 	%r1232, [_Z22fp8_gemm_f16acc_kernelPKhS0_Ptiii_param_3];
	setp.ge.s32 	%p87, %r211, %r1232;
	setp.ge.s32 	%p88, %r204, %r1268;
	or.pred  	%p89, %p87, %p88;
	@%p89 bra 	$L__BB0_61;
	st.global.u32 	[%rd7+32], %r1320;
$L__BB0_61:
	ld.param.u32 	%r1269, [_Z22fp8_gemm_f16acc_kernelPKhS0_Ptiii_param_4];
	ld.param.u32 	%r1233, [_Z22fp8_gemm_f16acc_kernelPKhS0_Ptiii_param_3];
	setp.ge.s32 	%p90, %r212, %r1233;
	setp.ge.s32 	%p91, %r204, %r1269;
	or.pred  	%p92, %p90, %p91;
	@%p92 bra 	$L__BB0_63;
	st.global.u32 	[%rd8+32], %r1321;
$L__BB0_63:
	ld.param.u32 	%r1270, [_Z22fp8_gemm_f16acc_kernelPKhS0_Ptiii_param_4];
	ld.param.u32 	%r1234, [_Z22fp8_gemm_f16acc_kernelPKhS0_Ptiii_param_3];
	setp.ge.s32 	%p93, %r211, %r1234;
	setp.ge.s32 	%p94, %r205, %r1270;
	or.pred  	%p95, %p93, %p94;
	@%p95 bra 	$L__BB0_65;
	st.global.u32 	[%rd7+48], %r1322;
$L__BB0_65:
	ld.param.u32 	%r1271, [_Z22fp8_gemm_f16acc_kernelPKhS0_Ptiii_param_4];
	ld.param.u32 	%r1235, [_Z22fp8_gemm_f16acc_kernelPKhS0_Ptiii_param_3];
	setp.ge.s32 	%p96, %r212, %r1235;
	setp.ge.s32 	%p97, %r205, %r1271;
	or.pred  	%p98, %p96, %p97;
	@%p98 bra 	$L__BB0_67;
	st.global.u32 	[%rd8+48], %r1323;
$L__BB0_67:
	ld.param.u32 	%r1272, [_Z22fp8_gemm_f16acc_kernelPKhS0_Ptiii_param_4];
	ld.param.u32 	%r1236, [_Z22fp8_gemm_f16acc_kernelPKhS0_Ptiii_param_3];
	setp.ge.s32 	%p99, %r92, %r1272;
	add.s32 	%r215, %r86, 48;
	add.s32 	%r216, %r86, 56;
	setp.ge.s32 	%p100, %r215, %r1236;
	add.s32 	%r217, %r208, %r213;
	add.s32 	%r218, %r217, %r90;
	or.pred  	%p101, %p100, %p99;
	@%p101 bra 	$L__BB0_69;
	add.s32 	%r1206, %r1198, %r217;
	mul.wide.s32 	%rd60, %r1206, 2;
	add.s64 	%rd61, %rd1, %rd60;
	st.global.u32 	[%rd61], %r1324;
$L__BB0_69:
	ld.param.u32 	%r1273, [_Z22fp8_gemm_f16acc_kernelPKhS0_Ptiii_param_4];
	ld.param.u32 	%r1237, [_Z22fp8_gemm_f16acc_kernelPKhS0_Ptiii_param_3];
	setp.ge.s32 	%p102, %r216, %r1237;
	setp.ge.s32 	%p103, %r92, %r1273;
	or.pred  	%p104, %p102, %p103;
	@%p104 bra 	$L__BB0_71;
	add.s32 	%r1207, %r1198, %r218;
	mul.wide.s32 	%rd62, %r1207, 2;
	add.s64 	%rd63, %rd1, %rd62;
	st.global.u32 	[%rd63], %r1325;
$L__BB0_71:
	ld.param.u32 	%r1274, [_Z22fp8_gemm_f16acc_kernelPKhS0_Ptiii_param_4];
	ld.param.u32 	%r1238, [_Z22fp8_gemm_f16acc_kernelPKhS0_Ptiii_param_3];
	setp.ge.s32 	%p105, %r215, %r1238;
	setp.ge.s32 	%p106, %r203, %r1274;
	cvt.s64.s32 	%rd64, %r217;
	add.s64 	%rd65, %rd2, %rd64;
	shl.b64 	%rd66, %rd65, 1;
	add.s64 	%rd9, %rd1, %rd66;
	or.pred  	%p107, %p105, %p106;
	@%p107 bra 	$L__BB0_73;
	st.global.u32 	[%rd9+16], %r1326;
$L__BB0_73:
	ld.param.u32 	%r1275, [_Z22fp8_gemm_f16acc_kernelPKhS0_Ptiii_param_4];
	ld.param.u32 	%r1239, [_Z22fp8_gemm_f16acc_kernelPKhS0_Ptiii_param_3];
	setp.ge.s32 	%p108, %r216, %r1239;
	setp.ge.s32 	%p109, %r203, %r1275;
	cvt.s64.s32 	%rd67, %r218;
	add.s64 	%rd68, %rd2, %rd67;
	shl.b64 	%rd69, %rd68, 1;
	add.s64 	%rd10, %rd1, %rd69;
	or.pred  	%p110, %p108, %p109;
	@%p110 bra 	$L__BB0_75;
	st.global.u32 	[%rd10+16], %r1327;
$L__BB0_75:
	ld.param.u32 	%r1276, [_Z22fp8_gemm_f16acc_kernelPKhS0_Ptiii_param_4];
	ld.param.u32 	%r1240, [_Z22fp8_gemm_f16acc_kernelPKhS0_Ptiii_param_3];
	setp.ge.s32 	%p111, %r215, %r1240;
	setp.ge.s32 	%p112, %r204, %r1276;
	or.pred  	%p113, %p111, %p112;
	@%p113 bra 	$L__BB0_77;
	st.global.u32 	[%rd9+32], %r1328;
$L__BB0_77:
	ld.param.u32 	%r1277, [_Z22fp8_gemm_f16acc_kernelPKhS0_Ptiii_param_4];
	ld.param.u32 	%r1241, [_Z22fp8_gemm_f16acc_kernelPKhS0_Ptiii_param_3];
	setp.ge.s32 	%p114, %r216, %r1241;
	setp.ge.s32 	%p115, %r204, %r1277;
	or.pred  	%p116, %p114, %p115;
	@%p116 bra 	$L__BB0_79;
	st.global.u32 	[%rd10+32], %r1329;
$L__BB0_79:
	ld.param.u32 	%r1278, [_Z22fp8_gemm_f16acc_kernelPKhS0_Ptiii_param_4];
	ld.param.u32 	%r1242, [_Z22fp8_gemm_f16acc_kernelPKhS0_Ptiii_param_3];
	setp.ge.s32 	%p117, %r215, %r1242;
	setp.ge.s32 	%p118, %r205, %r1278;
	or.pred  	%p119, %p117, %p118;
	@%p119 bra 	$L__BB0_81;
	st.global.u32 	[%rd9+48], %r1330;
$L__BB0_81:
	ld.param.u32 	%r1279, [_Z22fp8_gemm_f16acc_kernelPKhS0_Ptiii_param_4];
	ld.param.u32 	%r1243, [_Z22fp8_gemm_f16acc_kernelPKhS0_Ptiii_param_3];
	setp.ge.s32 	%p120, %r216, %r1243;
	setp.ge.s32 	%p121, %r205, %r1279;
	or.pred  	%p122, %p120, %p121;
	@%p122 bra 	$L__BB0_83;
	st.global.u32 	[%rd10+48], %r1331;
$L__BB0_83:
	ret;

}


// ===== COMPILED SASS (sm_100) =====

	.target	sm_100

	.elftype	@"ET_EXEC"


//--------------------- .note.nv.tkinfo           --------------------------
	.section	.note.nv.tkinfo,"",@"SHT_NOTE"
	.sectionflags	@"SHF_NOTE_NV_TKINFO"
	.tkinfo
        /*0018*/ 	.word	0x00000002
        /*0030*/ 	.string	""
        /*0030*/ 	.string	"ptxas"
        /*0030*/ 	.string	"Cuda compilation tools, release 13.0, V13.0.88"
        /*0030*/ 	.string	"Build cuda_13.0.r13.0/compiler.36424714_0"
        /*0030*/ 	.string	"-arch sm_100 -m 64 "



//--------------------- .note.nv.cuinfo           --------------------------
	.section	.note.nv.cuinfo,"",@"SHT_NOTE"
	.sectionflags	@"SHF_NOTE_NV_CUINFO"
        /*0018*/ 	.short	0x0002
        /*001a*/ 	.short	0x0064
        /*001c*/ 	.short	0x0082
	.zero		2


//--------------------- .nv.info                  --------------------------
	.section	.nv.info,"",@"SHT_CUDA_INFO"
	.align	4


	//----- nvinfo : EIATTR_REGCOUNT
	.align		4
        /*0000*/ 	.byte	0x04, 0x2f
        /*0002*/ 	.short	(.L_1 - .L_0)
	.align		4
.L_0:
        /*0004*/ 	.word	index@(_Z22fp8_gemm_f16acc_kernelPKhS0_Ptiii)
        /*0008*/ 	.word	0x00000050


	//----- nvinfo : EIATTR_FRAME_SIZE
	.align		4
.L_1:
        /*000c*/ 	.byte	0x04, 0x11
        /*000e*/ 	.short	(.L_3 - .L_2)
	.align		4
.L_2:
        /*0010*/ 	.word	index@(_Z22fp8_gemm_f16acc_kernelPKhS0_Ptiii)
        /*0014*/ 	.word	0x00000050


	//----- nvinfo : EIATTR_MIN_STACK_SIZE
	.align		4
.L_3:
        /*0018*/ 	.byte	0x04, 0x12
        /*001a*/ 	.short	(.L_5 - .L_4)
	.align		4
.L_4:
        /*001c*/ 	.word	index@(_Z22fp8_gemm_f16acc_kernelPKhS0_Ptiii)
        /*0020*/ 	.word	0x00000050
.L_5:


//--------------------- .nv.compat                --------------------------
	.section	.nv.compat,"",@"SHT_CUDA_COMPAT_INFO"
	.align	4
        /*0000*/ 	.byte	0x02, 0x09, 0x00, 0x00, 0x02, 0x02, 0x02, 0x00, 0x02, 0x05, 0x05, 0x00, 0x03, 0x07, 0x01, 0x01
        /*0010*/ 	.byte	0x02, 0x03, 0x00, 0x00, 0x02, 0x06, 0x01, 0x00, 0x04, 0x0b, 0x08, 0x00, 0x09, 0x00, 0x00, 0x00
        /*0020*/ 	.byte	0x00, 0x00, 0x00, 0x00


//--------------------- .nv.info._Z22fp8_gemm_f16acc_kernelPKhS0_Ptiii --------------------------
	.section	.nv.info._Z22fp8_gemm_f16acc_kernelPKhS0_Ptiii,"",@"SHT_CUDA_INFO"
	.sectionflags	@""
	.align	4


	//----- nvinfo : EIATTR_CUDA_API_VERSION
	.align		4
        /*0000*/ 	.byte	0x04, 0x37
        /*0002*/ 	.short	(.L_7 - .L_6)
.L_6:
        /*0004*/ 	.word	0x00000082


	//----- nvinfo : EIATTR_KPARAM_INFO
	.align		4
.L_7:
        /*0008*/ 	.byte	0x04, 0x17
        /*000a*/ 	.short	(.L_9 - .L_8)
.L_8:
        /*000c*/ 	.word	0x00000000
        /*0010*/ 	.short	0x0005
        /*0012*/ 	.short	0x0020
        /*0014*/ 	.byte	0x00, 0xf0, 0x11, 0x00


	//----- nvinfo : EIATTR_KPARAM_INFO
	.align		4
.L_9:
        /*0018*/ 	.byte	0x04, 0x17
        /*001a*/ 	.short	(.L_11 - .L_10)
.L_10:
        /*001c*/ 	.word	0x00000000
        /*0020*/ 	.short	0x0004
        /*0022*/ 	.short	0x001c
        /*0024*/ 	.byte	0x00, 0xf0, 0x11, 0x00


	//----- nvinfo : EIATTR_KPARAM_INFO
	.align		4
.L_11:
        /*0028*/ 	.byte	0x04, 0x17
        /*002a*/ 	.short	(.L_13 - .L_12)
.L_12:
        /*002c*/ 	.word	0x00000000
        /*0030*/ 	.short	0x0003
        /*0032*/ 	.short	0x0018
        /*0034*/ 	.byte	0x00, 0xf0, 0x11, 0x00


	//----- nvinfo : EIATTR_KPARAM_INFO
	.align		4
.L_13:
        /*0038*/ 	.byte	0x04, 0x17
        /*003a*/ 	.short	(.L_15 - .L_14)
.L_14:
        /*003c*/ 	.word	0x00000000
        /*0040*/ 	.short	0x0002
        /*0042*/ 	.short	0x0010
        /*0044*/ 	.byte	0x00, 0xf5, 0x21, 0x00


	//----- nvinfo : EIATTR_KPARAM_INFO
	.align		4
.L_15:
        /*0048*/ 	.byte	0x04, 0x17
        /*004a*/ 	.short	(.L_17 - .L_16)
.L_16:
        /*004c*/ 	.word	0x00000000
        /*0050*/ 	.short	0x0001
        /*0052*/ 	.short	0x0008
        /*0054*/ 	.byte	0x00, 0xf5, 0x21, 0x00


	//----- nvinfo : EIATTR_KPARAM_INFO
	.align		4
.L_17:
        /*0058*/ 	.byte	0x04, 0x17
        /*005a*/ 	.short	(.L_19 - .L_18)
.L_18:
        /*005c*/ 	.word	0x00000000
        /*0060*/ 	.short	0x0000
        /*0062*/ 	.short	0x0000
        /*0064*/ 	.byte	0x00, 0xf5, 0x21, 0x00


	//----- nvinfo : EIATTR_SPARSE_MMA_MASK
	.align		4
.L_19:
        /*0068*/ 	.byte	0x03, 0x50
        /*006a*/ 	.short	0x0000


	//----- nvinfo : EIATTR_MAXREG_COUNT
	.align		4
        /*006c*/ 	.byte	0x03, 0x1b
        /*006e*/ 	.short	0x0050


	//----- nvinfo : EIATTR_NUM_BARRIERS
	.align		4
        /*0070*/ 	.byte	0x02, 0x4c
        /*0072*/ 	.byte	0x01
	.zero		1


	//----- nvinfo : EIATTR_ANNOTATIONS
	.align		4
        /*0074*/ 	.byte	0x04, 0x55
        /*0076*/ 	.short	(.L_21 - .L_20)


	//   ....[0]....
.L_20:
        /*0078*/ 	.word	0x00000001
        /*007c*/ 	.byte	0x70, 0x00, 0x00, 0x00, 0x01, 0x00, 0x00, 0x00, 0xb0, 0x00, 0x00, 0x00, 0x01, 0x00, 0x00, 0x00
        /* <DEDUP_REMOVED lines=30> */
        /*026c*/ 	.byte	0xb0, 0x39, 0x00, 0x00, 0x01, 0x00, 0x00, 0x00, 0xe0, 0x39, 0x00, 0x00


	//----- nvinfo : EIATTR_MERCURY_ISA_VERSION
	.align		4
.L_21:
        /*0278*/ 	.byte	0x03, 0x5f
        /*027a*/ 	.short	0x0101


	//----- nvinfo : EIATTR_VRC_CTA_INIT_COUNT
	.align		4
        /*027c*/ 	.byte	0x02, 0x4a
	.zero		1
	.zero		1


	//----- nvinfo : EIATTR_EXIT_INSTR_OFFSETS
	.align		4
        /*0280*/ 	.byte	0x04, 0x1c
        /*0282*/ 	.short	(.L_23 - .L_22)


	//   ....[0]....
.L_22:
        /*0284*/ 	.word	0x000043c0


	//   ....[1]....
        /*0288*/ 	.word	0x000043e0


	//----- nvinfo : EIATTR_MAX_THREADS
	.align		4
.L_23:
        /*028c*/ 	.byte	0x04, 0x05
        /*028e*/ 	.short	(.L_25 - .L_24)
.L_24:
        /*0290*/ 	.word	0x00000100
        /*0294*/ 	.word	0x00000001
        /*0298*/ 	.word	0x00000001


	//----- nvinfo : EIATTR_CBANK_PARAM_SIZE
	.align		4
.L_25:
        /*029c*/ 	.byte	0x03, 0x19
        /*029e*/ 	.short	0x0024


	//----- nvinfo : EIATTR_PARAM_CBANK
	.align		4
        /*02a0*/ 	.byte	0x04, 0x0a
        /*02a2*/ 	.short	(.L_27 - .L_26)
	.align		4
.L_26:
        /*02a4*/ 	.word	index@(.nv.constant0._Z22fp8_gemm_f16acc_kernelPKhS0_Ptiii)
        /*02a8*/ 	.short	0x0380
        /*02aa*/ 	.short	0x0024


	//----- nvinfo : EIATTR_SW_WAR
	.align		4
.L_27:
        /*02ac*/ 	.byte	0x04, 0x36
        /*02ae*/ 	.short	(.L_29 - .L_28)
.L_28:
        /*02b0*/ 	.word	0x00000008
.L_29:


//--------------------- .nv.callgraph             --------------------------
	.section	.nv.callgraph,"",@"SHT_CUDA_CALLGRAPH"
	.align	4
	.sectionentsize	8
	.align		4
        /*0000*/ 	.word	0x00000000
	.align		4
        /*0004*/ 	.word	0xffffffff
	.align		4
        /*0008*/ 	.word	0x00000000
	.align		4
        /*000c*/ 	.word	0xfffffffe
	.align		4
        /*0010*/ 	.word	0x00000000
	.align		4
        /*0014*/ 	.word	0xfffffffd
	.align		4
        /*0018*/ 	.word	0x00000000
	.align		4
        /*001c*/ 	.word	0xfffffffc


//--------------------- .text._Z22fp8_gemm_f16acc_kernelPKhS0_Ptiii --------------------------
	.section	.text._Z22fp8_gemm_f16acc_kernelPKhS0_Ptiii,"ax",@progbits
	.align	128
        .global         _Z22fp8_gemm_f16acc_kernelPKhS0_Ptiii
        .type           _Z22fp8_gemm_f16acc_kernelPKhS0_Ptiii,@function
        .size           _Z22fp8_gemm_f16acc_kernelPKhS0_Ptiii,(.L_x_3 - _Z22fp8_gemm_f16acc_kernelPKhS0_Ptiii)
        .other          _Z22fp8_gemm_f16acc_kernelPKhS0_Ptiii,@"STO_CUDA_ENTRY STV_DEFAULT"
_Z22fp8_gemm_f16acc_kernelPKhS0_Ptiii:
.text._Z22fp8_gemm_f16acc_kernelPKhS0_Ptiii:
[----:B------:R-:W0:Y:S01]  /*0000*/  LDC R1, c[0x0][0x37c] ;  /* 0x0000df00ff017b82 */ /* 0x000e220000000800 */
[----:B------:R-:W1:Y:S01]  /*0010*/  LDCU UR6, c[0x0][0x3a0] ;  /* 0x00007400ff0677ac */ /* 0x000e620008000800 */
[----:B0-----:R-:W-:Y:S01]  /*0020*/  VIADD R1, R1, 0xffffffb0 ;  /* 0xffffffb001017836 */ /* 0x001fe20000000000 */
[----:B------:R-:W-:Y:S01]  /*0030*/  CS2R R20, SRZ ;  /* 0x0000000000147805 */ /* 0x000fe2000001ff00 */
[----:B------:R-:W-:Y:S01]  /*0040*/  IMAD.MOV.U32 R61, RZ, RZ, RZ ;  /* 0x000000ffff3d7224 */ /* 0x000fe200078e00ff */
[----:B------:R-:W-:Y:S02]  /*0050*/  CS2R R64, SRZ ;  /* 0x0000000000407805 */ /* 0x000fe4000001ff00 */
[----:B------:R-:W-:Y:S01]  /*0060*/  CS2R R16, SRZ ;  /* 0x0000000000107805 */ /* 0x000fe2000001ff00 */
[----:B------:R0:W-:Y:S01]  /*0070*/  STL [R1+0x4], RZ ;  /* 0x000004ff01007387 */ /* 0x0001e20000100800 */
[----:B------:R-:W-:Y:S02]  /*0080*/  CS2R R12, SRZ ;  /* 0x00000000000c7805 */ /* 0x000fe4000001ff00 */
[----:B------:R-:W-:-:S02]  /*0090*/  CS2R R10, SRZ ;  /* 0x00000000000a7805 */ /* 0x000fc4000001ff00 */
[----:B------:R-:W-:Y:S01]  /*00a0*/  CS2R R62, SRZ ;  /* 0x00000000003e7805 */ /* 0x000fe2000001ff00 */
[----:B------:R0:W-:Y:S01]  /*00b0*/  STL [R1], RZ ;  /* 0x000000ff01007387 */ /* 0x0001e20000100800 */
[----:B------:R-:W-:Y:S02]  /*00c0*/  CS2R R48, SRZ ;  /* 0x0000000000307805 */ /* 0x000fe4000001ff00 */
[----:B------:R-:W-:Y:S01]  /*00d0*/  CS2R R50, SRZ ;  /* 0x0000000000327805 */ /* 0x000fe2000001ff00 */
[----:B------:R-:W-:Y:S01]  /*00e0*/  IMAD.MOV.U32 R53, RZ, RZ, RZ ;  /* 0x000000ffff357224 */ /* 0x000fe200078e00ff */
[----:B------:R-:W-:Y:S01]  /*00f0*/  CS2R R68, SRZ ;  /* 0x0000000000447805 */ /* 0x000fe2000001ff00 */
[----:B------:R-:W-:Y:S01]  /*0100*/  IMAD.MOV.U32 R54, RZ, RZ, RZ ;  /* 0x000000ffff367224 */ /* 0x000fe200078e00ff */
[----:B------:R-:W-:Y:S01]  /*0110*/  CS2R R76, SRZ ;  /* 0x00000000004c7805 */ /* 0x000fe2000001ff00 */
[----:B------:R-:W-:Y:S01]  /*0120*/  IMAD.MOV.U32 R66, RZ, RZ, RZ ;  /* 0x000000ffff427224 */ /* 0x000fe200078e00ff */
[----:B-1----:R-:W-:Y:S01]  /*0130*/  UISETP.GE.AND UP0, UPT, UR6, 0x1, UPT ;  /* 0x000000010600788c */ /* 0x002fe2000bf06270 */
[----:B------:R-:W-:-:S02]  /*0140*/  CS2R R74, SRZ ;  /* 0x00000000004a7805 */ /* 0x000fc4000001ff00 */
[----:B------:R-:W-:Y:S02]  /*0150*/  CS2R R72, SRZ ;  /* 0x0000000000487805 */ /* 0x000fe4000001ff00 */
[----:B------:R-:W-:Y:S01]  /*0160*/  CS2R R70, SRZ ;  /* 0x0000000000467805 */ /* 0x000fe2000001ff00 */
[----:B------:R-:W1:Y:S03]  /*0170*/  LDCU.64 UR8, c[0x0][0x358] ;  /* 0x00006b00ff0877ac */ /* 0x000e660008000a00 */
[----:B0-----:R-:W-:Y:S05]  /*0180*/  BRA.U !UP0, `(.L_x_0) ;  /* 0x0000003908087547 */ /* 0x001fea000b800000 */
[----:B------:R-:W0:Y:S01]  /*0190*/  S2R R3, SR_TID.X ;  /* 0x0000000000037919 */ /* 0x000e220000002100 */
[----:B------:R-:W2:Y:S01]  /*01a0*/  S2UR UR5, SR_CTAID.Y ;  /* 0x00000000000579c3 */ /* 0x000ea20000002600 */
[----:B------:R-:W-:Y:S01]  /*01b0*/  IMAD.MOV.U32 R21, RZ, RZ, RZ ;  /* 0x000000ffff157224 */ /* 0x000fe200078e00ff */
[----:B------:R-:W3:Y:S01]  /*01c0*/  LDCU UR11, c[0x0][0x3a0] ;  /* 0x00007400ff0b77ac */ /* 0x000ee20008000800 */
[----:B------:R-:W4:Y:S05]  /*01d0*/  LDCU UR7, c[0x0][0x398] ;  /* 0x00007300ff0777ac */ /* 0x000f2a0008000800 */
[----:B------:R-:W5:Y:S01]  /*01e0*/  S2UR UR4, SR_CTAID.X ;  /* 0x00000000000479c3 */ /* 0x000f620000002500 */
[----:B------:R-:W0:Y:S01]  /*01f0*/  LDCU UR10, c[0x0][0x39c] ;  /* 0x00007380ff0a77ac */ /* 0x000e220008000800 */
[----:B--2---:R-:W-:Y:S01]  /*0200*/  USHF.L.U32 UR5, UR5, 0x7, URZ ;  /* 0x0000000705057899 */ /* 0x004fe200080006ff */
[----:B0-----:R-:W-:Y:S01]  /*0210*/  SHF.R.U32.HI R0, RZ, 0x3, R3 ;  /* 0x00000003ff007819 */ /* 0x001fe20000011603 */
[----:B------:R-:W-:Y:S01]  /*0220*/  IMAD.SHL.U32 R3, R3, 0x10, RZ ;  /* 0x0000001003037824 */ /* 0x000fe200078e00ff */
[----:B-----5:R-:W-:-:S03]  /*0230*/  USHF.L.U32 UR4, UR4, 0x7, URZ ;  /* 0x0000000704047899 */ /* 0x020fc600080006ff */
[C---:B------:R-:W-:Y:S02]  /*0240*/  LOP3.LUT R2, R0.reuse, UR5, RZ, 0xfc, !PT ;  /* 0x0000000500027c12 */ /* 0x040fe4000f8efcff */
[----:B------:R-:W-:Y:S02]  /*0250*/  LOP3.LUT R7, R3, 0x70, RZ, 0xc0, !PT ;  /* 0x0000007003077812 */ /* 0x000fe400078ec0ff */
[----:B------:R-:W-:Y:S01]  /*0260*/  LOP3.LUT R8, R0, UR4, RZ, 0xfc, !PT ;  /* 0x0000000400087c12 */ /* 0x000fe2000f8efcff */
[----:B------:R-:W-:Y:S01]  /*0270*/  UMOV UR4, 0x10 ;  /* 0x0000001000047882 */ /* 0x000fe20000000000 */
[C---:B------:R-:W-:Y:S01]  /*0280*/  LOP3.LUT R4, R2.reuse, 0x20, RZ, 0xfc, !PT ;  /* 0x0000002002047812 */ /* 0x040fe200078efcff */
[C-C-:B------:R-:W-:Y:S01]  /*0290*/  IMAD R0, R2.reuse, UR6, R7.reuse ;  /* 0x0000000602007c24 */ /* 0x140fe2000f8e0207 */
[C---:B------:R-:W-:Y:S01]  /*02a0*/  LOP3.LUT R5, R2.reuse, 0x40, RZ, 0xfc, !PT ;  /* 0x0000004002057812 */ /* 0x040fe200078efcff */
[----:B------:R-:W-:Y:S01]  /*02b0*/  STL [R1+0x34], R7 ;  /* 0x0000340701007387 */ /* 0x000fe20000100800 */
[----:B------:R-:W-:Y:S01]  /*02c0*/  LOP3.LUT R6, R2, 0x60, RZ, 0xfc, !PT ;  /* 0x0000006002067812 */ /* 0x000fe200078efcff */
[C-C-:B------:R-:W-:Y:S01]  /*02d0*/  IMAD R9, R8.reuse, UR6, R7.reuse ;  /* 0x0000000608097c24 */ /* 0x140fe2000f8e0207 */
[C---:B------:R-:W-:Y:S01]  /*02e0*/  LOP3.LUT R3, R8.reuse, 0x60, RZ, 0xfc, !PT ;  /* 0x0000006008037812 */ /* 0x040fe200078efcff */
[----:B------:R0:W-:Y:S01]  /*02f0*/  STL [R1+0x44], R0 ;  /* 0x0000440001007387 */ /* 0x0001e20000100800 */
[----:B------:R-:W-:Y:S01]  /*0300*/  LOP3.LUT R2, R8, 0x40, RZ, 0xfc, !PT ;  /* 0x0000004008027812 */ /* 0x000fe200078efcff */
[----:B------:R-:W-:-:S02]  /*0310*/  IMAD R5, R5, UR6, R7 ;  /* 0x0000000605057c24 */ /* 0x000fc4000f8e0207 */
[--C-:B------:R-:W-:Y:S01]  /*0320*/  IMAD R3, R3, UR6, R7.reuse ;  /* 0x0000000603037c24 */ /* 0x100fe2000f8e0207 */
[----:B------:R2:W-:Y:S01]  /*0330*/  STL [R1+0x24], R9 ;  /* 0x0000240901007387 */ /* 0x0005e20000100800 */
[--C-:B------:R-:W-:Y:S01]  /*0340*/  IMAD R2, R2, UR6, R7.reuse ;  /* 0x0000000602027c24 */ /* 0x100fe2000f8e0207 */
[----:B0-----:R-:W-:Y:S01]  /*0350*/  LOP3.LUT R0, R8, 0x20, RZ, 0xfc, !PT ;  /* 0x0000002008007812 */ /* 0x001fe200078efcff */
[--C-:B------:R-:W-:Y:S02]  /*0360*/  IMAD R8, R4, UR6, R7.reuse ;  /* 0x0000000604087c24 */ /* 0x100fe4000f8e0207 */
[--C-:B------:R-:W-:Y:S02]  /*0370*/  IMAD R4, R6, UR6, R7.reuse ;  /* 0x0000000606047c24 */ /* 0x100fe4000f8e0207 */
[----:B------:R-:W-:Y:S01]  /*0380*/  IMAD R0, R0, UR6, R7 ;  /* 0x0000000600007c24 */ /* 0x000fe2000f8e0207 */
[----:B------:R2:W-:Y:S04]  /*0390*/  STL [R1+0x40], R8 ;  /* 0x0000400801007387 */ /* 0x0005e80000100800 */
[----:B------:R2:W-:Y:S04]  /*03a0*/  STL [R1+0x3c], R5 ;  /* 0x00003c0501007387 */ /* 0x0005e80000100800 */
[----:B------:R2:W-:Y:S04]  /*03b0*/  STL [R1+0x38], R4 ;  /* 0x0000380401007387 */ /* 0x0005e80000100800 */
[----:B------:R2:W-:Y:S04]  /*03c0*/  STL [R1+0x30], R3 ;  /* 0x0000300301007387 */ /* 0x0005e80000100800 */
[----:B------:R2:W-:Y:S04]  /*03d0*/  STL [R1+0x2c], R2 ;  /* 0x00002c0201007387 */ /* 0x0005e80000100800 */
[----:B---34-:R2:W-:Y:S02]  /*03e0*/  STL [R1+0x28], R0 ;  /* 0x0000280001007387 */ /* 0x0185e40000100800 */
.L_x_1:
[----:B--2---:R-:W2:Y:S04]  /*03f0*/  LDL R0, [R1+0x34] ;  /* 0x0000340001007983 */ /* 0x004ea80000100800 */
[----:B0-----:R-:W3:Y:S01]  /*0400*/  LDL R8, [R1+0x24] ;  /* 0x0000240001087983 */ /* 0x001ee20000100800 */
[----:B------:R-:W0:Y:S03]  /*0410*/  S2UR UR12, SR_CTAID.X ;  /* 0x00000000000c79c3 */ /* 0x000e260000002500 */
[----:B------:R-:W4:Y:S04]  /*0420*/  LDL R7, [R1+0x28] ;  /* 0x0000280001077983 */ /* 0x000f280000100800 */
[----:B------:R-:W5:Y:S04]  /*0430*/  LDL R31, [R1+0x2c] ;  /* 0x00002c00011f7983 */ /* 0x000f680000100800 */
[----:B------:R-:W5:Y:S01]  /*0440*/  LDL R28, [R1+0x30] ;  /* 0x00003000011c7983 */ /* 0x000f620000100800 */
[----:B------:R-:W1:Y:S01]  /*0450*/  S2R R6, SR_TID.X ;  /* 0x0000000000067919 */ /* 0x000e620000002100 */
[----:B------:R-:W2:Y:S01]  /*0460*/  S2R R52, SR_TID.X ;  /* 0x0000000000347919 */ /* 0x000ea20000002100 */
[----:B------:R-:W1:Y:S01]  /*0470*/  S2UR UR5, SR_CTAID.Y ;  /* 0x00000000000579c3 */ /* 0x000e620000002600 */
[----:B------:R-:W5:Y:S01]  /*0480*/  LDL R30, [R1+0x44] ;  /* 0x00004400011e7983 */ /* 0x000f620000100800 */
[----:B0-----:R-:W-:-:S03]  /*0490*/  USHF.L.U32 UR6, UR12, 0x7, URZ ;  /* 0x000000070c067899 */ /* 0x001fc600080006ff */
[----:B------:R-:W5:Y:S04]  /*04a0*/  LDL R29, [R1+0x40] ;  /* 0x00004000011d7983 */ /* 0x000f680000100800 */
[----:B------:R-:W5:Y:S01]  /*04b0*/  LDL R27, [R1+0x3c] ;  /* 0x00003c00011b7983 */ /* 0x000f620000100800 */
[----:B-1----:R-:W-:-:S04]  /*04c0*/  SHF.R.U32.HI R6, RZ, 0x3, R6 ;  /* 0x00000003ff067819 */ /* 0x002fc80000011606 */
[----:B------:R-:W-:Y:S01]  /*04d0*/  LOP3.LUT R6, R6, UR6, RZ, 0xfc, !PT ;  /* 0x0000000606067c12 */ /* 0x000fe2000f8efcff */
[----:B------:R-:W-:Y:S01]  /*04e0*/  USHF.L.U32 UR5, UR5, 0x7, URZ ;  /* 0x0000000705057899 */ /* 0x000fe200080006ff */
[----:B------:R-:W-:Y:S02]  /*04f0*/  CS2R R38, SRZ ;  /* 0x0000000000267805 */ /* 0x000fe4000001ff00 */
[----:B------:R-:W-:Y:S01]  /*0500*/  CS2R R36, SRZ ;  /* 0x0000000000247805 */ /* 0x000fe2000001ff00 */
[----:B--2---:R-:W-:-:S05]  /*0510*/  VIADD R0, R0, 0x10 ;  /* 0x0000001000007836 */ /* 0x004fca0000000000 */
[----:B------:R-:W-:-:S04]  /*0520*/  ISETP.GT.AND P1, PT, R0, UR11, PT ;  /* 0x0000000b00007c0c */ /* 0x000fc8000bf24270 */
[----:B------:R-:W-:Y:S02]  /*0530*/  ISETP.LT.AND P1, PT, R6, UR7, !P1 ;  /* 0x0000000706007c0c */ /* 0x000fe4000cf21270 */
[----:B------:R-:W-:Y:S01]  /*0540*/  ISETP.GT.AND P0, PT, R0, UR11, PT ;  /* 0x0000000b00007c0c */ /* 0x000fe2000bf04270 */
[----:B------:R-:W-:-:S05]  /*0550*/  VIADD R0, R6, 0x20 ;  /* 0x0000002006007836 */ /* 0x000fca0000000000 */
[----:B------:R-:W-:-:S05]  /*0560*/  ISETP.GE.OR P6, PT, R0, UR7, P0 ;  /* 0x0000000700007c0c */ /* 0x000fca00087c6670 */
[----:B------:R-:W3:Y:S01]  /*0570*/  @P1 LDC.64 R4, c[0x0][0x380] ;  /* 0x0000e000ff041b82 */ /* 0x000ee20000000a00 */
[C---:B------:R-:W-:Y:S02]  /*0580*/  VIADD R0, R6.reuse, 0x40 ;  /* 0x0000004006007836 */ /* 0x040fe40000000000 */
[----:B------:R-:W-:-:S03]  /*0590*/  VIADD R6, R6, 0x60 ;  /* 0x0000006006067836 */ /* 0x000fc60000000000 */
[----:B------:R-:W-:Y:S02]  /*05a0*/  ISETP.GE.OR P5, PT, R0, UR7, P0 ;  /* 0x0000000700007c0c */ /* 0x000fe400087a6670 */
[----:B------:R-:W4:Y:S01]  /*05b0*/  @!P6 LDC.64 R2, c[0x0][0x380] ;  /* 0x0000e000ff02eb82 */ /* 0x000f220000000a00 */
[----:B------:R-:W-:Y:S02]  /*05c0*/  ISETP.GE.OR P4, PT, R6, UR7, P0 ;  /* 0x0000000706007c0c */ /* 0x000fe40008786670 */
[----:B------:R-:W-:-:S04]  /*05d0*/  SHF.R.U32.HI R0, RZ, 0x3, R52 ;  /* 0x00000003ff007819 */ /* 0x000fc80000011634 */
[----:B------:R-:W-:-:S04]  /*05e0*/  LOP3.LUT R26, R0, UR5, RZ, 0xfc, !PT ;  /* 0x00000005001a7c12 */ /* 0x000fc8000f8efcff */
[----:B------:R-:W5:Y:S01]  /*05f0*/  @!P5 LDC.64 R18, c[0x0][0x380] ;  /* 0x0000e000ff12db82 */ /* 0x000f620000000a00 */
[----:B------:R-:W-:Y:S01]  /*0600*/  VIADD R6, R26, 0x20 ;  /* 0x000000201a067836 */ /* 0x000fe20000000000 */
[----:B---3--:R-:W-:-:S06]  /*0610*/  @P1 IADD3 R4, P2, PT, R8, R4, RZ ;  /* 0x0000000408041210 */ /* 0x008fcc0007f5e0ff */
[----:B------:R-:W0:Y:S01]  /*0620*/  @!P4 LDC.64 R22, c[0x0][0x380] ;  /* 0x0000e000ff16cb82 */ /* 0x000e220000000a00 */
[----:B------:R-:W-:Y:S02]  /*0630*/  @P1 LEA.HI.X.SX32 R5, R8, R5, 0x1, P2 ;  /* 0x0000000508051211 */ /* 0x000fe400010f0eff */
[----:B------:R-:W-:Y:S01]  /*0640*/  ISETP.GE.OR P2, PT, R6, UR10, P0 ;  /* 0x0000000a06007c0c */ /* 0x000fe20008746670 */
[----:B------:R-:W-:Y:S02]  /*0650*/  VIADD R6, R26, 0x40 ;  /* 0x000000401a067836 */ /* 0x000fe40000000000 */
[----:B------:R1:W2:Y:S01]  /*0660*/  @P1 LDG.E.128.CONSTANT R36, desc[UR8][R4.64] ;  /* 0x0000000804241981 */ /* 0x0002a2000c1e9d00 */
[----:B----4-:R-:W-:-:S04]  /*0670*/  @!P6 IADD3 R2, P1, PT, R7, R2, RZ ;  /* 0x000000020702e210 */ /* 0x010fc80007f3e0ff */
[----:B------:R-:W-:Y:S02]  /*0680*/  @!P6 LEA.HI.X.SX32 R3, R7, R3, 0x1, P1 ;  /* 0x000000030703e211 */ /* 0x000fe400008f0eff */
[----:B------:R-:W-:Y:S02]  /*0690*/  ISETP.GE.OR P1, PT, R6, UR10, P0 ;  /* 0x0000000a06007c0c */ /* 0x000fe40008726670 */
[----:B------:R-:W-:Y:S02]  /*06a0*/  CS2R R6, SRZ ;  /* 0x0000000000067805 */ /* 0x000fe4000001ff00 */
[----:B-1----:R-:W-:Y:S02]  /*06b0*/  CS2R R4, SRZ ;  /* 0x0000000000047805 */ /* 0x002fe4000001ff00 */
[----:B------:R-:W-:Y:S01]  /*06c0*/  ISETP.GE.OR P3, PT, R26, UR10, P0 ;  /* 0x0000000a1a007c0c */ /* 0x000fe20008766670 */
[----:B------:R-:W1:Y:S03]  /*06d0*/  @!P2 LDC.64 R8, c[0x0][0x388] ;  /* 0x0000e200ff08ab82 */ /* 0x000e660000000a00 */
[----:B------:R3:W4:Y:S01]  /*06e0*/  @!P6 LDG.E.128.CONSTANT R4, desc[UR8][R2.64] ;  /* 0x000000080204e981 */ /* 0x000722000c1e9d00 */
[----:B-----5:R-:W-:-:S04]  /*06f0*/  @!P5 IADD3 R18, P6, PT, R31, R18, RZ ;  /* 0x000000121f12d210 */ /* 0x020fc80007fde0ff */
[----:B------:R-:W5:Y:S01]  /*0700*/  @!P1 LDC.64 R14, c[0x0][0x388] ;  /* 0x0000e200ff0e9b82 */ /* 0x000f620000000a00 */
[----:B------:R-:W-:Y:S02]  /*0710*/  @!P5 LEA.HI.X.SX32 R19, R31, R19, 0x1, P6 ;  /* 0x000000131f13d211 */ /* 0x000fe400030f0eff */
[----:B0-----:R-:W-:-:S04]  /*0720*/  @!P4 IADD3 R22, P6, PT, R28, R22, RZ ;  /* 0x000000161c16c210 */ /* 0x001fc80007fde0ff */
[----:B------:R-:W-:Y:S01]  /*0730*/  @!P4 LEA.HI.X.SX32 R23, R28, R23, 0x1, P6 ;  /* 0x000000171c17c211 */ /* 0x000fe200030f0eff */
[----:B------:R-:W-:Y:S01]  /*0740*/  VIADD R26, R26, 0x60 ;  /* 0x000000601a1a7836 */ /* 0x000fe20000000000 */
[----:B------:R-:W2:Y:S01]  /*0750*/  LDL R28, [R1+0x38] ;  /* 0x00003800011c7983 */ /* 0x000ea20000100800 */
[----:B------:R-:W0:Y:S03]  /*0760*/  @!P3 LDC.64 R24, c[0x0][0x388] ;  /* 0x0000e200ff18bb82 */ /* 0x000e260000000a00 */
[----:B------:R-:W-:-:S13]  /*0770*/  ISETP.GE.OR P0, PT, R26, UR10, P0 ;  /* 0x0000000a1a007c0c */ /* 0x000fda0008706670 */
[----:B---3--:R-:W2:Y:S01]  /*0780*/  @!P0 LDC.64 R2, c[0x0][0x388] ;  /* 0x0000e200ff028b82 */ /* 0x008ea20000000a00 */
[----:B------:R-:W-:Y:S02]  /*0790*/  CS2R R46, SRZ ;  /* 0x00000000002e7805 */ /* 0x000fe4000001ff00 */
[----:B------:R-:W-:Y:S02]  /*07a0*/  CS2R R44, SRZ ;  /* 0x00000000002c7805 */ /* 0x000fe4000001ff00 */
[----:B0-----:R-:W-:-:S05]  /*07b0*/  @!P3 IADD3 R24, P6, PT, R30, R24, RZ ;  /* 0x000000181e18b210 */ /* 0x001fca0007fde0ff */
[----:B------:R-:W-:Y:S01]  /*07c0*/  @!P3 IMAD.X R25, RZ, RZ, R25, P6 ;  /* 0x000000ffff19b224 */ /* 0x000fe200030e0619 */
[----:B-1----:R-:W-:-:S04]  /*07d0*/  @!P2 IADD3 R8, P6, PT, R29, R8, RZ ;  /* 0x000000081d08a210 */ /* 0x002fc80007fde0ff */
[----:B------:R0:W3:Y:S01]  /*07e0*/  @!P3 LDG.E.128.CONSTANT R44, desc[UR8][R24.64] ;  /* 0x00000008182cb981 */ /* 0x0000e2000c1e9d00 */
[----:B------:R-:W-:Y:S01]  /*07f0*/  @!P2 IMAD.X R9, RZ, RZ, R9, P6 ;  /* 0x000000ffff09a224 */ /* 0x000fe200030e0609 */
[----:B-----5:R-:W-:Y:S02]  /*0800*/  @!P1 IADD3 R14, P6, PT, R27, R14, RZ ;  /* 0x0000000e1b0e9210 */ /* 0x020fe40007fde0ff */
[----:B------:R-:W-:Y:S02]  /*0810*/  CS2R R34, SRZ ;  /* 0x0000000000227805 */ /* 0x000fe4000001ff00 */
[----:B------:R-:W-:Y:S02]  /*0820*/  CS2R R32, SRZ ;  /* 0x0000000000207805 */ /* 0x000fe4000001ff00 */
[----:B------:R-:W-:Y:S02]  /*0830*/  CS2R R42, SRZ ;  /* 0x00000000002a7805 */ /* 0x000fe4000001ff00 */
[----:B------:R-:W-:-:S02]  /*0840*/  CS2R R40, SRZ ;  /* 0x0000000000287805 */ /* 0x000fc4000001ff00 */
[----:B------:R-:W-:Y:S02]  /*0850*/  CS2R R58, SRZ ;  /* 0x00000000003a7805 */ /* 0x000fe4000001ff00 */
[----:B------:R-:W-:Y:S02]  /*0860*/  CS2R R56, SRZ ;  /* 0x0000000000387805 */ /* 0x000fe4000001ff00 */
[----:B------:R-:W-:Y:S02]  /*0870*/  CS2R R26, SRZ ;  /* 0x00000000001a7805 */ /* 0x000fe4000001ff00 */
[----:B0-----:R-:W-:Y:S02]  /*0880*/  CS2R R24, SRZ ;  /* 0x0000000000187805 */ /* 0x001fe4000001ff00 */
[----:B------:R-:W-:Y:S01]  /*0890*/  CS2R R30, SRZ ;  /* 0x00000000001e7805 */ /* 0x000fe2000001ff00 */
[----:B------:R-:W-:Y:S01]  /*08a0*/  @!P1 IMAD.X R15, RZ, RZ, R15, P6 ;  /* 0x000000ffff0f9224 */ /* 0x000fe200030e060f */
[----:B------:R0:W5:Y:S04]  /*08b0*/  @!P5 LDG.E.128.CONSTANT R32, desc[UR8][R18.64] ;  /* 0x000000081220d981 */ /* 0x000168000c1e9d00 */
[----:B------:R-:W3:Y:S04]  /*08c0*/  @!P4 LDG.E.128.CONSTANT R40, desc[UR8][R22.64] ;  /* 0x000000081628c981 */ /* 0x000ee8000c1e9d00 */
[----:B------:R1:W3:Y:S04]  /*08d0*/  @!P2 LDG.E.128.CONSTANT R56, desc[UR8][R8.64] ;  /* 0x000000080838a981 */ /* 0x0002e8000c1e9d00 */
[----:B------:R-:W3:Y:S01]  /*08e0*/  @!P1 LDG.E.128.CONSTANT R24, desc[UR8][R14.64] ;  /* 0x000000080e189981 */ /* 0x000ee2000c1e9d00 */
[----:B--2---:R-:W-:-:S02]  /*08f0*/  @!P0 IADD3 R2, P3, PT, R28, R2, RZ ;  /* 0x000000021c028210 */ /* 0x004fc40007f7e0ff */
[----:B------:R-:W-:-:S03]  /*0900*/  CS2R R28, SRZ ;  /* 0x00000000001c7805 */ /* 0x000fc6000001ff00 */
[----:B------:R-:W-:-:S05]  /*0910*/  @!P0 IMAD.X R3, RZ, RZ, R3, P3 ;  /* 0x000000ffff038224 */ /* 0x000fca00018e0603 */
[----:B------:R2:W3:Y:S01]  /*0920*/  @!P0 LDG.E.128.CONSTANT R28, desc[UR8][R2.64] ;  /* 0x00000008021c8981 */ /* 0x0004e2000c1e9d00 */
[----:B------:R-:W4:Y:S01]  /*0930*/  S2UR UR6, SR_CgaCtaId ;  /* 0x00000000000679c3 */ /* 0x000f220000008800 */
[----:B0-----:R-:W-:Y:S01]  /*0940*/  LOP3.LUT R18, R0, R52, RZ, 0x3c, !PT ;  /* 0x0000003400127212 */ /* 0x001fe200078e3cff */
[----:B------:R-:W-:-:S04]  /*0950*/  UMOV UR5, 0x400 ;  /* 0x0000040000057882 */ /* 0x000fc80000000000 */
[----:B------:R-:W-:-:S05]  /*0960*/  IMAD.SHL.U32 R18, R18, 0x10, RZ ;  /* 0x0000001012127824 */ /* 0x000fca00078e00ff */
[----:B-1----:R-:W-:-:S05]  /*0970*/  LOP3.LUT R8, R18, 0x70, RZ, 0xc0, !PT ;  /* 0x0000007012087812 */ /* 0x002fca00078ec0ff */
[----:B------:R-:W-:Y:S01]  /*0980*/  IMAD R8, R0, 0x80, R8 ;  /* 0x0000008000087824 */ /* 0x000fe200078e0208 */
[----:B----4-:R-:W-:Y:S01]  /*0990*/  ULEA UR5, UR6, UR5, 0x18 ;  /* 0x0000000506057291 */ /* 0x010fe2000f8ec0ff */
[--C-:B--2---:R-:W-:Y:S02]  /*09a0*/  SHF.R.U32.HI R3, RZ, 0x2, R52.reuse ;  /* 0x00000002ff037819 */ /* 0x104fe40000011634 */
[----:B------:R-:W-:-:S06]  /*09b0*/  SHF.R.U32.HI R2, RZ, 0x1, R52 ;  /* 0x00000001ff027819 */ /* 0x000fcc0000011634 */
[----:B------:R0:W-:Y:S04]  /*09c0*/  STS.128 [R8+UR5], R36 ;  /* 0x0000002408007988 */ /* 0x0001e80008000c05 */
[----:B------:R1:W-:Y:S04]  /*09d0*/  STS.128 [R8+UR5+0x1000], R4 ;  /* 0x0010000408007988 */ /* 0x0003e80008000c05 */
[----:B-----5:R-:W-:Y:S04]  /*09e0*/  STS.128 [R8+UR5+0x2000], R32 ;  /* 0x0020002008007988 */ /* 0x020fe80008000c05 */
[----:B---3--:R-:W-:Y:S04]  /*09f0*/  STS.128 [R8+UR5+0x3000], R40 ;  /* 0x0030002808007988 */ /* 0x008fe80008000c05 */
[----:B------:R2:W-:Y:S04]  /*0a00*/  STS.128 [R8+UR5+0x4000], R44 ;  /* 0x0040002c08007988 */ /* 0x0005e80008000c05 */
[----:B------:R3:W-:Y:S04]  /*0a10*/  STS.128 [R8+UR5+0x5000], R56 ;  /* 0x0050003808007988 */ /* 0x0007e80008000c05 */
[----:B------:R-:W-:Y:S01]  /*0a20*/  STS.128 [R8+UR5+0x6000], R24 ;  /* 0x0060001808007988 */ /* 0x000fe20008000c05 */
[----:B------:R-:W-:Y:S01]  /*0a30*/  LOP3.LUT R0, R3, 0x7, RZ, 0xc0, !PT ;  /* 0x0000000703007812 */ /* 0x000fe200078ec0ff */
[----:B0-----:R-:W-:-:S03]  /*0a40*/  IMAD.SHL.U32 R38, R52, 0x4, RZ ;  /* 0x0000000434267824 */ /* 0x001fc600078e00ff */
[C---:B------:R-:W-:Y:S02]  /*0a50*/  LOP3.LUT R2, R0.reuse, 0x40, R2, 0xf8, !PT ;  /* 0x0000004000027812 */ /* 0x040fe400078ef802 */
[----:B------:R-:W-:Y:S02]  /*0a60*/  LOP3.LUT R3, R0, 0x60, R52, 0xf8, !PT ;  /* 0x0000006000037812 */ /* 0x000fe400078ef834 */
[----:B------:R-:W-:Y:S01]  /*0a70*/  LOP3.LUT R0, R38, 0xc, RZ, 0xc0, !PT ;  /* 0x0000000c26007812 */ /* 0x000fe200078ec0ff */
[----:B-1----:R-:W-:-:S04]  /*0a80*/  IMAD.SHL.U32 R7, R2, 0x10, RZ ;  /* 0x0000001002077824 */ /* 0x002fc800078e00ff */
[--C-:B------:R-:W-:Y:S02]  /*0a90*/  IMAD R2, R2, 0x80, R0.reuse ;  /* 0x0000008002027824 */ /* 0x100fe400078e0200 */
[C---:B------:R-:W-:Y:S02]  /*0aa0*/  IMAD R0, R3.reuse, 0x80, R0 ;  /* 0x0000008003007824 */ /* 0x040fe400078e0200 */
[----:B------:R-:W-:Y:S01]  /*0ab0*/  IMAD.SHL.U32 R3, R3, 0x10, RZ ;  /* 0x0000001003037824 */ /* 0x000fe200078e00ff */
[C---:B------:R-:W-:Y:S02]  /*0ac0*/  LOP3.LUT R4, R2.reuse, 0x70, R7, 0xf8, !PT ;  /* 0x0000007002047812 */ /* 0x040fe400078ef807 */
[----:B------:R-:W-:Y:S02]  /*0ad0*/  LOP3.LUT R39, R7, 0x10, RZ, 0x3c, !PT ;  /* 0x0000001007277812 */ /* 0x000fe400078e3cff */
[----:B------:R-:W-:Y:S01]  /*0ae0*/  LOP3.LUT R5, R3, 0x10, RZ, 0x3c, !PT ;  /* 0x0000001003057812 */ /* 0x000fe200078e3cff */
[----:B------:R-:W-:Y:S01]  /*0af0*/  VIADD R22, R2, 0x400 ;  /* 0x0000040002167836 */ /* 0x000fe20000000000 */
[----:B------:R-:W-:Y:S01]  /*0b00*/  LOP3.LUT R39, R39, 0x70, RZ, 0xc0, !PT ;  /* 0x0000007027277812 */ /* 0x000fe200078ec0ff */
[----:B------:R-:W-:Y:S01]  /*0b10*/  VIADD R19, R0, 0x400 ;  /* 0x0000040000137836 */ /* 0x000fe20000000000 */
[----:B------:R-:W-:-:S02]  /*0b20*/  LOP3.LUT R5, R5, 0x70, RZ, 0xc0, !PT ;  /* 0x0000007005057812 */ /* 0x000fc400078ec0ff */
[C---:B------:R-:W-:Y:S02]  /*0b30*/  LOP3.LUT R36, R0.reuse, 0x70, R3, 0xf8, !PT ;  /* 0x0000007000247812 */ /* 0x040fe400078ef803 */
[----:B------:R-:W-:Y:S02]  /*0b40*/  LOP3.LUT R37, R0, R5, RZ, 0xfc, !PT ;  /* 0x0000000500257212 */ /* 0x000fe400078efcff */
[-C--:B--2---:R-:W-:Y:S02]  /*0b50*/  LOP3.LUT R44, R2, R39.reuse, RZ, 0xfc, !PT ;  /* 0x00000027022c7212 */ /* 0x084fe400078efcff */
[C---:B------:R-:W-:Y:S02]  /*0b60*/  LOP3.LUT R6, R22.reuse, R39, RZ, 0xfc, !PT ;  /* 0x0000002716067212 */ /* 0x040fe400078efcff */
[----:B------:R-:W-:Y:S02]  /*0b70*/  LOP3.LUT R35, R19, R5, RZ, 0xfc, !PT ;  /* 0x0000000513237212 */ /* 0x000fe400078efcff */
[----:B---3--:R-:W-:-:S02]  /*0b80*/  LOP3.LUT R56, R22, 0x70, R38, 0xf8, !PT ;  /* 0x0000007016387812 */ /* 0x008fc400078ef826 */
[----:B------:R-:W-:Y:S01]  /*0b90*/  LOP3.LUT R9, R19, 0x70, R3, 0xf8, !PT ;  /* 0x0000007013097812 */ /* 0x000fe200078ef803 */
[----:B------:R-:W-:Y:S01]  /*0ba0*/  VIADD R47, R2, 0x800 ;  /* 0x00000800022f7836 */ /* 0x000fe20000000000 */
[----:B------:R0:W-:Y:S01]  /*0bb0*/  STS.128 [R8+UR5+0x7000], R28 ;  /* 0x0070001c08007988 */ /* 0x0001e20008000c05 */
[----:B------:R-:W-:Y:S01]  /*0bc0*/  BAR.SYNC.DEFER_BLOCKING 0x0 ;  /* 0x0000000000007b1d */ /* 0x000fe20000010000 */
[----:B0-----:R-:W-:-:S05]  /*0bd0*/  VIADD R8, R0, 0x800 ;  /* 0x0000080000087836 */ /* 0x001fca0000000000 */
[----:B------:R-:W-:Y:S01]  /*0be0*/  LOP3.LUT R33, R8, R5, RZ, 0xfc, !PT ;  /* 0x0000000508217212 */ /* 0x000fe200078efcff */
[----:B------:R0:W-:Y:S04]  /*0bf0*/  LDS R46, [R4+UR5] ;  /* 0x00000005042e7984 */ /* 0x0001e80008000800 */
[----:B------:R-:W1:Y:S01]  /*0c00*/  LDS R36, [R36+UR5+0x4000] ;  /* 0x0040000524247984 */ /* 0x000e620008000800 */
[----:B0-----:R-:W-:-:S03]  /*0c10*/  VIADD R4, R0, 0xc00 ;  /* 0x00000c0000047836 */ /* 0x001fc60000000000 */
[----:B------:R-:W0:Y:S02]  /*0c20*/  LDS R37, [R37+UR5+0x4000] ;  /* 0x0040000525257984 */ /* 0x000e240008000800 */
[----:B------:R-:W-:Y:S02]  /*0c30*/  LOP3.LUT R23, R4, R5, RZ, 0xfc, !PT ;  /* 0x0000000504177212 */ /* 0x000fe400078efcff */
[----:B------:R-:W2:Y:S04]  /*0c40*/  LDS R45, [R56+UR5] ;  /* 0x00000005382d7984 */ /* 0x000ea80008000800 */
[----:B------:R-:W3:Y:S04]  /*0c50*/  LDS R44, [R44+UR5] ;  /* 0x000000052c2c7984 */ /* 0x000ee80008000800 */
[----:B------:R-:W4:Y:S04]  /*0c60*/  LDS R6, [R6+UR5] ;  /* 0x0000000506067984 */ /* 0x000f280008000800 */
[----:B------:R-:W5:Y:S04]  /*0c70*/  LDS R34, [R9+UR5+0x4000] ;  /* 0x0040000509227984 */ /* 0x000f680008000800 */
[----:B------:R-:W5:Y:S04]  /*0c80*/  LDS R35, [R35+UR5+0x4000] ;  /* 0x0040000523237984 */ /* 0x000f680008000800 */
[----:B------:R-:W5:Y:S04]  /*0c90*/  LDS R32, [R9+UR5+0x4400] ;  /* 0x0044000509207984 */ /* 0x000f680008000800 */
[----:B------:R5:W5:Y:S04]  /*0ca0*/  LDS R22, [R9+UR5+0x4800] ;  /* 0x0048000509167984 */ /* 0x000b680008000800 */
[----:B------:R-:W5:Y:S04]  /*0cb0*/  LDS R33, [R33+UR5+0x4000] ;  /* 0x0040000521217984 */ /* 0x000f680008000800 */
[----:B------:R-:W5:Y:S01]  /*0cc0*/  LDS R23, [R23+UR5+0x4000] ;  /* 0x0040000517177984 */ /* 0x000f620008000800 */
[----:B-1----:R-:W-:-:S02]  /*0cd0*/  F2FP.F16.E4M3.UNPACK_B R18, R36 ;  /* 0x00000024ff12723e */ /* 0x002fc400020006ff */
[----:B0-----:R-:W-:Y:S01]  /*0ce0*/  F2FP.F16.E4M3.UNPACK_B R19, R37 ;  /* 0x00000025ff13723e */ /* 0x001fe200020006ff */
[----:B------:R-:W0:Y:S01]  /*0cf0*/  LDS R52, [R56+UR5+0x400] ;  /* 0x0004000538347984 */ /* 0x000e220008000800 */
[----:B------:R-:W-:Y:S02]  /*0d00*/  F2FP.F16.E4M3.UNPACK_B R24, R46 ;  /* 0x0000002eff18723e */ /* 0x000fe400020006ff */
[----:B--2---:R-:W-:Y:S02]  /*0d10*/  F2FP.F16.E4M3.UNPACK_B R25, R45 ;  /* 0x0000002dff19723e */ /* 0x004fe400020006ff */
[----:B---3--:R-:W-:Y:S02]  /*0d20*/  F2FP.F16.E4M3.UNPACK_B R26, R44 ;  /* 0x0000002cff1a723e */ /* 0x008fe400020006ff */
[----:B----4-:R-:W-:Y:S02]  /*0d30*/  F2FP.F16.E4M3.UNPACK_B R27, R6 ;  /* 0x00000006ff1b723e */ /* 0x010fe400020006ff */
[----:B-----5:R-:W-:-:S02]  /*0d40*/  F2FP.F16.E4M3.UNPACK_B R8, R34 ;  /* 0x00000022ff08723e */ /* 0x020fc400020006ff */
[----:B------:R-:W-:Y:S02]  /*0d50*/  F2FP.F16.E4M3.UNPACK_B R9, R35 ;  /* 0x00000023ff09723e */ /* 0x000fe400020006ff */
[----:B------:R-:W-:Y:S02]  /*0d60*/  F2FP.F16.E4M3.UNPACK_B R4, R32 ;  /* 0x00000020ff04723e */ /* 0x000fe400020006ff */
[----:B------:R-:W-:Y:S02]  /*0d70*/  F2FP.F16.E4M3.UNPACK_B R14, R22 ;  /* 0x00000016ff0e723e */ /* 0x000fe400020006ff */
[----:B------:R-:W-:Y:S02]  /*0d80*/  F2FP.F16.E4M3.UNPACK_B R5, R33 ;  /* 0x00000021ff05723e */ /* 0x000fe400020006ff */
[----:B------:R-:W-:Y:S01]  /*0d90*/  F2FP.F16.E4M3.UNPACK_B R15, R23 ;  /* 0x00000017ff0f723e */ /* 0x000fe200020006ff */
[C---:B------:R-:W-:Y:S08]  /*0da0*/  HMMA.16816.F16 R30, R24.reuse, R18, RZ ;  /* 0x00000012181e723c */ /* 0x040ff000000008ff */
[C---:B------:R-:W-:Y:S08]  /*0db0*/  HMMA.16816.F16 R28, R24.reuse, R8, RZ ;  /* 0x00000008181c723c */ /* 0x040ff000000008ff */
[C---:B------:R-:W-:Y:S08]  /*0dc0*/  HMMA.16816.F16 R40, R24.reuse, R4, RZ ;  /* 0x000000041828723c */ /* 0x040ff000000008ff */
[----:B------:R-:W-:Y:S01]  /*0dd0*/  HMMA.16816.F16 R42, R24, R14, RZ ;  /* 0x0000000e182a723c */ /* 0x000fe200000008ff */
[----:B------:R-:W-:Y:S01]  /*0de0*/  F2FP.F16.E4M3.UNPACK_B R27, R6.H1 ;  /* 0x00000006ff1b723e */ /* 0x000fe200030006ff */
[----:B------:R-:W-:Y:S01]  /*0df0*/  VIADD R6, R2, 0xc00 ;  /* 0x00000c0002067836 */ /* 0x000fe20000000000 */
[----:B------:R-:W-:-:S02]  /*0e00*/  F2FP.F16.E4M3.UNPACK_B R24, R46.H1 ;  /* 0x0000002eff18723e */ /* 0x000fc400030006ff */
[-C--:B------:R-:W-:Y:S02]  /*0e10*/  LOP3.LUT R46, R47, R39.reuse, RZ, 0xfc, !PT ;  /* 0x000000272f2e7212 */ /* 0x080fe400078efcff */
[----:B------:R-:W-:Y:S01]  /*0e20*/  LOP3.LUT R6, R6, R39, RZ, 0xfc, !PT ;  /* 0x0000002706067212 */ /* 0x000fe200078efcff */
[----:B------:R-:W1:Y:S04]  /*0e30*/  LDS R47, [R56+UR5+0x800] ;  /* 0x00080005382f7984 */ /* 0x000e680008000800 */
[----:B------:R-:W2:Y:S04]  /*0e40*/  LDS R46, [R46+UR5] ;  /* 0x000000052e2e7984 */ /* 0x000ea80008000800 */
[----:B------:R-:W3:Y:S01]  /*0e50*/  LDS R6, [R6+UR5] ;  /* 0x0000000506067984 */ /* 0x000ee20008000800 */
[----:B------:R-:W-:-:S02]  /*0e60*/  F2FP.F16.E4M3.UNPACK_B R36, R36.H1 ;  /* 0x00000024ff24723e */ /* 0x000fc400030006ff */
[----:B------:R-:W-:Y:S02]  /*0e70*/  F2FP.F16.E4M3.UNPACK_B R37, R37.H1 ;  /* 0x00000025ff25723e */ /* 0x000fe400030006ff */
[----:B------:R-:W-:Y:S02]  /*0e80*/  F2FP.F16.E4M3.UNPACK_B R25, R45.H1 ;  /* 0x0000002dff19723e */ /* 0x000fe400030006ff */
[----:B------:R-:W-:Y:S02]  /*0e90*/  F2FP.F16.E4M3.UNPACK_B R26, R44.H1 ;  /* 0x0000002cff1a723e */ /* 0x000fe400030006ff */
[----:B------:R-:W-:Y:S02]  /*0ea0*/  F2FP.F16.E4M3.UNPACK_B R34, R34.H1 ;  /* 0x00000022ff22723e */ /* 0x000fe400030006ff */
[----:B------:R-:W-:Y:S02]  /*0eb0*/  F2FP.F16.E4M3.UNPACK_B R35, R35.H1 ;  /* 0x00000023ff23723e */ /* 0x000fe400030006ff */
[----:B------:R-:W-:-:S02]  /*0ec0*/  F2FP.F16.E4M3.UNPACK_B R32, R32.H1 ;  /* 0x00000020ff20723e */ /* 0x000fc400030006ff */
[----:B------:R-:W-:Y:S02]  /*0ed0*/  F2FP.F16.E4M3.UNPACK_B R33, R33.H1 ;  /* 0x00000021ff21723e */ /* 0x000fe400030006ff */
[----:B------:R-:W-:Y:S02]  /*0ee0*/  F2FP.F16.E4M3.UNPACK_B R22, R22.H1 ;  /* 0x00000016ff16723e */ /* 0x000fe400030006ff */
[----:B------:R-:W-:Y:S01]  /*0ef0*/  F2FP.F16.E4M3.UNPACK_B R23, R23.H1 ;  /* 0x00000017ff17723e */ /* 0x000fe200030006ff */
[C---:B------:R-:W-:Y:S08]  /*0f00*/  HMMA.16816.F16 R30, R24.reuse, R36, R30 ;  /* 0x00000024181e723c */ /* 0x040ff0000000081e */
[C---:B------:R-:W-:Y:S08]  /*0f10*/  HMMA.16816.F16 R28, R24.reuse, R34, R28 ;  /* 0x00000022181c723c */ /* 0x040ff0000000081c */
[C---:B------:R-:W-:Y:S08]  /*0f20*/  HMMA.16816.F16 R40, R24.reuse, R32, R40 ;  /* 0x000000201828723c */ /* 0x040ff00000000828 */
[----:B------:R-:W-:Y:S01]  /*0f30*/  HMMA.16816.F16 R42, R24, R22, R42 ;  /* 0x00000016182a723c */ /* 0x000fe2000000082a */
[----:B0-----:R-:W-:-:S02]  /*0f40*/  F2FP.F16.E4M3.UNPACK_B R24, R52 ;  /* 0x00000034ff18723e */ /* 0x001fc400020006ff */
[----:B-1----:R-:W-:Y:S02]  /*0f50*/  F2FP.F16.E4M3.UNPACK_B R25, R47 ;  /* 0x0000002fff19723e */ /* 0x002fe400020006ff */
[----:B--2---:R-:W-:Y:S02]  /*0f60*/  F2FP.F16.E4M3.UNPACK_B R26, R46 ;  /* 0x0000002eff1a723e */ /* 0x004fe400020006ff */
[----:B---3--:R-:W-:-:S07]  /*0f70*/  F2FP.F16.E4M3.UNPACK_B R27, R6 ;  /* 0x00000006ff1b723e */ /* 0x008fce00020006ff */
[C---:B------:R-:W-:Y:S01]  /*0f80*/  HMMA.16816.F16 R44, R24.reuse, R18, RZ ;  /* 0x00000012182c723c */ /* 0x040fe200000008ff */
[----:B------:R-:W-:Y:S01]  /*0f90*/  HADD2 R55, R30, R10 ;  /* 0x0000000a1e377230 */ /* 0x000fe20000000000 */
[----:B------:R-:W-:Y:S01]  /*0fa0*/  F2FP.F16.E4M3.UNPACK_B R30, R46.H1 ;  /* 0x0000002eff1e723e */ /* 0x000fe200030006ff */
[----:B------:R-:W-:Y:S01]  /*0fb0*/  HADD2 R11, R31, R11 ;  /* 0x0000000b1f0b7230 */ /* 0x000fe20000000000 */
[----:B------:R-:W-:Y:S01]  /*0fc0*/  F2FP.F16.E4M3.UNPACK_B R31, R6.H1 ;  /* 0x00000006ff1f723e */ /* 0x000fe200030006ff */
[----:B------:R-:W-:Y:S01]  /*0fd0*/  HADD2 R12, R28, R12 ;  /* 0x0000000c1c0c7230 */ /* 0x000fe20000000000 */
[----:B------:R-:W-:Y:S01]  /*0fe0*/  F2FP.F16.E4M3.UNPACK_B R28, R52.H1 ;  /* 0x00000034ff1c723e */ /* 0x000fe200030006ff */
[----:B------:R-:W-:Y:S01]  /*0ff0*/  HADD2 R13, R29, R13 ;  /* 0x0000000d1d0d7230 */ /* 0x000fe20000000000 */
[----:B------:R-:W-:Y:S01]  /*1000*/  F2FP.F16.E4M3.UNPACK_B R29, R47.H1 ;  /* 0x0000002fff1d723e */ /* 0x000fe200030006ff */
[----:B------:R-:W-:Y:S01]  /*1010*/  HADD2 R16, R40, R16 ;  /* 0x0000001028107230 */ /* 0x000fe20000000000 */
[----:B------:R-:W-:Y:S01]  /*1020*/  HMMA.16816.F16 R46, R24, R8, RZ ;  /* 0x00000008182e723c */ /* 0x000fe200000008ff */
[----:B------:R-:W-:-:S02]  /*1030*/  HADD2 R6, R41, R65 ;  /* 0x0000004129067230 */ /* 0x000fc40000000000 */
[----:B------:R-:W-:Y:S02]  /*1040*/  HADD2 R10, R42, R61 ;  /* 0x0000003d2a0a7230 */ /* 0x000fe40000000000 */
[----:B------:R-:W-:-:S05]  /*1050*/  HADD2 R21, R43, R21 ;  /* 0x000000152b157230 */ /* 0x000fca0000000000 */
[----:B------:R-:W-:Y:S08]  /*1060*/  HMMA.16816.F16 R44, R28, R36, R44 ;  /* 0x000000241c2c723c */ /* 0x000ff0000000082c */
[C---:B------:R-:W-:Y:S08]  /*1070*/  HMMA.16816.F16 R42, R24.reuse, R4, RZ ;  /* 0x00000004182a723c */ /* 0x040ff000000008ff */
[----:B------:R-:W-:Y:S01]  /*1080*/  HMMA.16816.F16 R40, R24, R14, RZ ;  /* 0x0000000e1828723c */ /* 0x000fe200000008ff */
[----:B------:R-:W-:-:S02]  /*1090*/  VIADD R24, R2, 0x1400 ;  /* 0x0000140002187836 */ /* 0x000fc40000000000 */
[----:B------:R-:W-:Y:S02]  /*10a0*/  HADD2 R67, R44, R17 ;  /* 0x000000112c437230 */ /* 0x000fe40000000000 */
[----:B------:R-:W-:-:S03]  /*10b0*/  VIADD R44, R2, 0x1000 ;  /* 0x00001000022c7836 */ /* 0x000fc60000000000 */
[C---:B------:R-:W-:Y:S08]  /*10c0*/  HMMA.16816.F16 R46, R28.reuse, R34, R46 ;  /* 0x000000221c2e723c */ /* 0x040ff0000000082e */
[C---:B------:R-:W-:Y:S08]  /*10d0*/  HMMA.16816.F16 R42, R28.reuse, R32, R42 ;  /* 0x000000201c2a723c */ /* 0x040ff0000000082a */
[----:B------:R-:W-:Y:S01]  /*10e0*/  HMMA.16816.F16 R40, R28, R22, R40 ;  /* 0x000000161c28723c */ /* 0x000fe20000000828 */
[-C--:B------:R-:W-:Y:S01]  /*10f0*/  LOP3.LUT R30, R44, R39.reuse, RZ, 0xfc, !PT ;  /* 0x000000272c1e7212 */ /* 0x080fe200078efcff */
[----:B------:R-:W0:Y:S01]  /*1100*/  LDS R28, [R56+UR5+0xc00] ;  /* 0x000c0005381c7984 */ /* 0x000e220008000800 */
[----:B------:R-:W-:-:S03]  /*1110*/  LOP3.LUT R31, R24, R39, RZ, 0xfc, !PT ;  /* 0x00000027181f7212 */ /* 0x000fc600078efcff */
[----:B------:R-:W1:Y:S04]  /*1120*/  LDS R29, [R56+UR5+0x1000] ;  /* 0x00100005381d7984 */ /* 0x000e680008000800 */
[----:B------:R-:W2:Y:S04]  /*1130*/  LDS R30, [R30+UR5] ;  /* 0x000000051e1e7984 */ /* 0x000ea80008000800 */
[----:B------:R-:W3:Y:S05]  /*1140*/  LDS R31, [R31+UR5] ;  /* 0x000000051f1f7984 */ /* 0x000eea0008000800 */
[----:B------:R-:W-:-:S02]  /*1150*/  HADD2 R50, R40, R50 ;  /* 0x0000003228327230 */ /* 0x000fc40000000000 */
[----:B------:R-:W-:Y:S01]  /*1160*/  HADD2 R20, R41, R20 ;  /* 0x0000001429147230 */ /* 0x000fe20000000000 */
[----:B0-----:R-:W-:Y:S02]  /*1170*/  F2FP.F16.E4M3.UNPACK_B R24, R28 ;  /* 0x0000001cff18723e */ /* 0x001fe400020006ff */
[----:B-1----:R-:W-:Y:S02]  /*1180*/  F2FP.F16.E4M3.UNPACK_B R25, R29 ;  /* 0x0000001dff19723e */ /* 0x002fe400020006ff */
[----:B--2---:R-:W-:Y:S02]  /*1190*/  F2FP.F16.E4M3.UNPACK_B R26, R30 ;  /* 0x0000001eff1a723e */ /* 0x004fe400020006ff */
[----:B---3--:R-:W-:-:S07]  /*11a0*/  F2FP.F16.E4M3.UNPACK_B R27, R31 ;  /* 0x0000001fff1b723e */ /* 0x008fce00020006ff */
[----:B------:R-:W-:Y:S01]  /*11b0*/  HMMA.16816.F16 R40, R24, R8, RZ ;  /* 0x000000081828723c */ /* 0x000fe200000008ff */
[----:B------:R-:W-:Y:S02]  /*11c0*/  F2FP.F16.E4M3.UNPACK_B R28, R28.H1 ;  /* 0x0000001cff1c723e */ /* 0x000fe400030006ff */
[----:B------:R-:W-:Y:S02]  /*11d0*/  F2FP.F16.E4M3.UNPACK_B R29, R29.H1 ;  /* 0x0000001dff1d723e */ /* 0x000fe400030006ff */
[----:B------:R-:W-:Y:S02]  /*11e0*/  F2FP.F16.E4M3.UNPACK_B R30, R30.H1 ;  /* 0x0000001eff1e723e */ /* 0x000fe400030006ff */
[----:B------:R-:W-:-:S13]  /*11f0*/  F2FP.F16.E4M3.UNPACK_B R31, R31.H1 ;  /* 0x0000001fff1f723e */ /* 0x000fda00030006ff */
[----:B------:R-:W-:Y:S01]  /*1200*/  HMMA.16816.F16 R40, R28, R34, R40 ;  /* 0x000000221c28723c */ /* 0x000fe20000000828 */
[----:B------:R-:W-:Y:S02]  /*1210*/  HADD2 R17, R47, R62 ;  /* 0x0000003e2f117230 */ /* 0x000fe40000000000 */
[C---:B------:R-:W-:Y:S02]  /*1220*/  VIADD R47, R2.reuse, 0x1800 ;  /* 0x00001800022f7836 */ /* 0x040fe40000000000 */
[----:B------:R-:W-:-:S14]  /*1230*/  VIADD R62, R2, 0x1c00 ;  /* 0x00001c00023e7836 */ /* 0x000fdc0000000000 */
[----:B------:R-:W-:Y:S01]  /*1240*/  HADD2 R61, R40, R54 ;  /* 0x00000036283d7230 */ /* 0x000fe20000000000 */
[-C--:B------:R-:W-:Y:S02]  /*1250*/  LOP3.LUT R40, R47, R39.reuse, RZ, 0xfc, !PT ;  /* 0x000000272f287212 */ /* 0x080fe400078efcff */
[----:B------:R-:W-:Y:S01]  /*1260*/  LOP3.LUT R39, R62, R39, RZ, 0xfc, !PT ;  /* 0x000000273e277212 */ /* 0x000fe200078efcff */
[----:B------:R-:W-:Y:S01]  /*1270*/  HADD2 R48, R42, R48 ;  /* 0x000000302a307230 */ /* 0x000fe20000000000 */
[----:B------:R-:W2:Y:S04]  /*1280*/  LDL.LU R62, [R1+0x4] ;  /* 0x00000400013e7983 */ /* 0x000ea80000300800 */
[----:B------:R-:W3:Y:S01]  /*1290*/  LDL.LU R54, [R1] ;  /* 0x0000000001367983 */ /* 0x000ee20000300800 */
[----:B------:R-:W-:-:S02]  /*12a0*/  HADD2 R49, R43, R49 ;  /* 0x000000312b317230 */ /* 0x000fc40000000000 */
[----:B------:R-:W-:Y:S01]  /*12b0*/  HMMA.16816.F16 R42, R24, R18, RZ ;  /* 0x00000012182a723c */ /* 0x000fe200000008ff */
[----:B------:R-:W-:Y:S04]  /*12c0*/  LDS R47, [R56+UR5+0x1800] ;  /* 0x00180005382f7984 */ /* 0x000fe80008000800 */
[----:B------:R-:W0:Y:S04]  /*12d0*/  LDS R40, [R40+UR5] ;  /* 0x0000000528287984 */ /* 0x000e280008000800 */
[----:B------:R-:W1:Y:S11]  /*12e0*/  LDS R39, [R39+UR5] ;  /* 0x0000000527277984 */ /* 0x000e760008000800 */
[----:B------:R-:W-:Y:S01]  /*12f0*/  HMMA.16816.F16 R42, R28, R36, R42 ;  /* 0x000000241c2a723c */ /* 0x000fe2000000082a */
[----:B------:R-:W-:-:S15]  /*1300*/  HADD2 R52, R45, R64 ;  /* 0x000000402d347230 */ /* 0x000fde0000000000 */
[----:B------:R-:W-:-:S03]  /*1310*/  NOP ;  /* 0x0000000000007918 */ /* 0x000fc60000000000 */
[----:B------:R-:W-:Y:S02]  /*1320*/  HADD2 R60, R42, R51 ;  /* 0x000000332a3c7230 */ /* 0x000fe40000000000 */
[----:B------:R-:W4:Y:S01]  /*1330*/  LDS R51, [R56+UR5+0x1400] ;  /* 0x0014000538337984 */ /* 0x000f220008000800 */
[C---:B------:R-:W-:Y:S08]  /*1340*/  HMMA.16816.F16 R44, R24.reuse, R4, RZ ;  /* 0x00000004182c723c */ /* 0x040ff000000008ff */
[----:B------:R-:W-:Y:S01]  /*1350*/  HMMA.16816.F16 R24, R24, R14, RZ ;  /* 0x0000000e1818723c */ /* 0x000fe200000008ff */
[----:B0-----:R-:W-:-:S02]  /*1360*/  F2FP.F16.E4M3.UNPACK_B R26, R40 ;  /* 0x00000028ff1a723e */ /* 0x001fc400020006ff */
[----:B-1----:R-:W-:Y:S01]  /*1370*/  F2FP.F16.E4M3.UNPACK_B R27, R39 ;  /* 0x00000027ff1b723e */ /* 0x002fe200020006ff */
[----:B------:R-:W-:-:S08]  /*1380*/  HADD2 R59, R43, R53 ;  /* 0x000000352b3b7230 */ /* 0x000fd00000000000 */
[C---:B------:R-:W-:Y:S08]  /*1390*/  HMMA.16816.F16 R44, R28.reuse, R32, R44 ;  /* 0x000000201c2c723c */ /* 0x040ff0000000082c */
[----:B------:R-:W-:Y:S01]  /*13a0*/  HMMA.16816.F16 R28, R28, R22, R24 ;  /* 0x000000161c1c723c */ /* 0x000fe20000000818 */
[----:B------:R-:W-:Y:S02]  /*13b0*/  F2FP.F16.E4M3.UNPACK_B R25, R47 ;  /* 0x0000002fff19723e */ /* 0x000fe400020006ff */
[----:B----4-:R-:W-:-:S07]  /*13c0*/  F2FP.F16.E4M3.UNPACK_B R24, R51 ;  /* 0x00000033ff18723e */ /* 0x010fce00020006ff */
[C---:B------:R-:W-:Y:S08]  /*13d0*/  HMMA.16816.F16 R42, R24.reuse, R14, RZ ;  /* 0x0000000e182a723c */ /* 0x040ff000000008ff */
[C---:B------:R-:W-:Y:S08]  /*13e0*/  HMMA.16816.F16 R18, R24.reuse, R18, RZ ;  /* 0x000000121812723c */ /* 0x040ff000000008ff */
[C---:B------:R-:W-:Y:S08]  /*13f0*/  HMMA.16816.F16 R30, R24.reuse, R4, RZ ;  /* 0x00000004181e723c */ /* 0x040ff000000008ff */
[----:B------:R-:W-:Y:S01]  /*1400*/  HMMA.16816.F16 R8, R24, R8, RZ ;  /* 0x000000081808723c */ /* 0x000fe200000008ff */
[----:B------:R-:W-:-:S02]  /*1410*/  F2FP.F16.E4M3.UNPACK_B R24, R51.H1 ;  /* 0x00000033ff18723e */ /* 0x000fc400030006ff */
[----:B------:R-:W-:Y:S02]  /*1420*/  F2FP.F16.E4M3.UNPACK_B R25, R47.H1 ;  /* 0x0000002fff19723e */ /* 0x000fe400030006ff */
[----:B------:R-:W-:Y:S02]  /*1430*/  F2FP.F16.E4M3.UNPACK_B R26, R40.H1 ;  /* 0x00000028ff1a723e */ /* 0x000fe400030006ff */
[----:B------:R-:W-:Y:S02]  /*1440*/  F2FP.F16.E4M3.UNPACK_B R27, R39.H1 ;  /* 0x00000027ff1b723e */ /* 0x000fe400030006ff */
[----:B------:R-:W-:Y:S01]  /*1450*/  LOP3.LUT R47, R7, 0x30, RZ, 0x3c, !PT ;  /* 0x00000030072f7812 */ /* 0x000fe200078e3cff */
[----:B------:R-:W-:-:S04]  /*1460*/  HADD2 R5, R41, R68 ;  /* 0x0000004429057230 */ /* 0x000fc80000000000 */
[C---:B------:R-:W-:Y:S01]  /*1470*/  HMMA.16816.F16 R22, R24.reuse, R22, R42 ;  /* 0x000000161816723c */ /* 0x040fe2000000082a */
[----:B------:R-:W-:Y:S01]  /*1480*/  LOP3.LUT R42, R3, 0x30, RZ, 0x3c, !PT ;  /* 0x00000030032a7812 */ /* 0x000fe200078e3cff */
[----:B------:R-:W-:Y:S01]  /*1490*/  VIADD R40, R2, 0x400 ;  /* 0x0000040002287836 */ /* 0x000fe20000000000 */
[----:B------:R-:W-:Y:S02]  /*14a0*/  LOP3.LUT R41, R7, 0x70, RZ, 0xc0, !PT ;  /* 0x0000007007297812 */ /* 0x000fe400078ec0ff */
[----:B------:R-:W-:Y:S02]  /*14b0*/  LOP3.LUT R53, R3, 0x70, RZ, 0xc0, !PT ;  /* 0x0000007003357812 */ /* 0x000fe400078ec0ff */
[----:B------:R-:W-:Y:S02]  /*14c0*/  LOP3.LUT R47, R47, 0x70, RZ, 0xc0, !PT ;  /* 0x000000702f2f7812 */ /* 0x000fe400078ec0ff */
[----:B------:R-:W-:Y:S02]  /*14d0*/  LOP3.LUT R42, R42, 0x70, RZ, 0xc0, !PT ;  /* 0x000000702a2a7812 */ /* 0x000fe400078ec0ff */
[----:B------:R-:W-:Y:S01]  /*14e0*/  LOP3.LUT R38, R38, 0x70, RZ, 0xc0, !PT ;  /* 0x0000007026267812 */ /* 0x000fe200078ec0ff */
[----:B------:R-:W-:Y:S01]  /*14f0*/  HMMA.16816.F16 R14, R24, R36, R18 ;  /* 0x00000024180e723c */ /* 0x000fe20000000812 */
[----:B------:R-:W-:-:S02]  /*1500*/  LOP3.LUT R41, R2, 0x20, R41, 0xf6, !PT ;  /* 0x0000002002297812 */ /* 0x000fc400078ef629 */
[C---:B------:R-:W-:Y:S02]  /*1510*/  LOP3.LUT R36, R0.reuse, 0x20, R53, 0xf6, !PT ;  /* 0x0000002000247812 */ /* 0x040fe400078ef635 */
[----:B------:R-:W-:-:S03]  /*1520*/  LOP3.LUT R37, R0, R42, RZ, 0xfc, !PT ;  /* 0x0000002a00257212 */ /* 0x000fc600078efcff */
[----:B------:R-:W-:Y:S01]  /*1530*/  HMMA.16816.F16 R32, R24, R32, R30 ;  /* 0x000000201820723c */ /* 0x000fe2000000081e */
[-C--:B------:R-:W-:Y:S01]  /*1540*/  LOP3.LUT R30, R2, R47.reuse, RZ, 0xfc, !PT ;  /* 0x0000002f021e7212 */ /* 0x080fe200078efcff */
[----:B------:R-:W-:Y:S01]  /*1550*/  VIADD R39, R0, 0x400 ;  /* 0x0000040000277836 */ /* 0x000fe20000000000 */
[C---:B------:R-:W-:Y:S01]  /*1560*/  LOP3.LUT R31, R40.reuse, R47, RZ, 0xfc, !PT ;  /* 0x0000002f281f7212 */ /* 0x040fe200078efcff */
[----:B------:R-:W0:Y:S01]  /*1570*/  LDS R41, [R41+UR5] ;  /* 0x0000000529297984 */ /* 0x000e220008000800 */
[----:B------:R-:W-:Y:S02]  /*1580*/  LOP3.LUT R51, R40, 0x20, R38, 0xf6, !PT ;  /* 0x0000002028337812 */ /* 0x000fe400078ef626 */
[C---:B------:R-:W-:Y:S01]  /*1590*/  LOP3.LUT R53, R39.reuse, 0x20, R53, 0xf6, !PT ;  /* 0x0000002027357812 */ /* 0x040fe200078ef635 */
[----:B------:R-:W1:Y:S01]  /*15a0*/  LDS R36, [R36+UR5+0x4000] ;  /* 0x0040000524247984 */ /* 0x000e620008000800 */
[----:B------:R-:W-:-:S03]  /*15b0*/  LOP3.LUT R43, R39, R42, RZ, 0xfc, !PT ;  /* 0x0000002a272b7212 */ /* 0x000fc600078efcff */
[----:B------:R-:W4:Y:S04]  /*15c0*/  LDS R37, [R37+UR5+0x4000] ;  /* 0x0040000525257984 */ /* 0x000f280008000800 */
[----:B------:R-:W5:Y:S04]  /*15d0*/  LDS R30, [R30+UR5] ;  /* 0x000000051e1e7984 */ /* 0x000f680008000800 */
[----:B------:R-:W5:Y:S04]  /*15e0*/  LDS R40, [R51+UR5] ;  /* 0x0000000533287984 */ /* 0x000f680008000800 */
[----:B------:R-:W5:Y:S04]  /*15f0*/  LDS R31, [R31+UR5] ;  /* 0x000000051f1f7984 */ /* 0x000f680008000800 */
[----:B------:R-:W5:Y:S04]  /*1600*/  LDS R53, [R53+UR5+0x4000] ;  /* 0x0040000535357984 */ /* 0x000f680008000800 */
[----:B------:R-:W5:Y:S01]  /*1610*/  LDS R43, [R43+UR5+0x4000] ;  /* 0x004000052b2b7984 */ /* 0x000f620008000800 */
[----:B------:R-:W-:Y:S01]  /*1620*/  HMMA.16816.F16 R34, R24, R34, R8 ;  /* 0x000000221822723c */ /* 0x000fe20000000808 */
[----:B------:R-:W-:-:S02]  /*1630*/  HADD2 R19, R14, R76 ;  /* 0x0000004c0e137230 */ /* 0x000fc40000000000 */
[----:B------:R-:W-:Y:S02]  /*1640*/  HADD2 R4, R44, R66 ;  /* 0x000000422c047230 */ /* 0x000fe40000000000 */
[----:B------:R-:W-:Y:S02]  /*1650*/  HADD2 R9, R32, R71 ;  /* 0x0000004720097230 */ /* 0x000fe40000000000 */
[----:B------:R-:W-:Y:S01]  /*1660*/  HADD2 R57, R33, R70 ;  /* 0x0000004621397230 */ /* 0x000fe20000000000 */
[----:B0-----:R-:W-:-:S11]  /*1670*/  F2FP.F16.E4M3.UNPACK_B R24, R41 ;  /* 0x00000029ff18723e */ /* 0x001fd600020006ff */
[----:B------:R-:W-:Y:S01]  /*1680*/  HADD2 R14, R35, R72 ;  /* 0x00000048230e7230 */ /* 0x000fe20000000000 */
[----:B------:R-:W-:Y:S02]  /*1690*/  LOP3.LUT R72, R3, 0x70, RZ, 0xc0, !PT ;  /* 0x0000007003487812 */ /* 0x000fe400078ec0ff */
[----:B-1----:R-:W-:Y:S02]  /*16a0*/  F2FP.F16.E4M3.UNPACK_B R32, R36 ;  /* 0x00000024ff20723e */ /* 0x002fe400020006ff */
[----:B----4-:R-:W-:Y:S02]  /*16b0*/  F2FP.F16.E4M3.UNPACK_B R33, R37 ;  /* 0x00000025ff21723e */ /* 0x010fe400020006ff */
[----:B-----5:R-:W-:Y:S02]  /*16c0*/  F2FP.F16.E4M3.UNPACK_B R26, R30 ;  /* 0x0000001eff1a723e */ /* 0x020fe400020006ff */
[----:B------:R-:W-:Y:S02]  /*16d0*/  F2FP.F16.E4M3.UNPACK_B R25, R40 ;  /* 0x00000028ff19723e */ /* 0x000fe400020006ff */
[----:B------:R-:W-:Y:S01]  /*16e0*/  F2FP.F16.E4M3.UNPACK_B R27, R31 ;  /* 0x0000001fff1b723e */ /* 0x000fe200020006ff */
[----:B------:R-:W-:-:S02]  /*16f0*/  HADD2 R56, R22, R69 ;  /* 0x0000004516387230 */ /* 0x000fc40000000000 */
[----:B------:R-:W-:Y:S01]  /*1700*/  HADD2 R58, R23, R74 ;  /* 0x0000004a173a7230 */ /* 0x000fe20000000000 */
[----:B------:R-:W-:-:S03]  /*1710*/  F2FP.F16.E4M3.UNPACK_B R22, R53 ;  /* 0x00000035ff16723e */ /* 0x000fc600020006ff */
[----:B------:R-:W-:Y:S01]  /*1720*/  HMMA.16816.F16 R38, R24, R32, RZ ;  /* 0x000000201826723c */ /* 0x000fe200000008ff */
[----:B------:R-:W-:Y:S01]  /*1730*/  F2FP.F16.E4M3.UNPACK_B R23, R43 ;  /* 0x0000002bff17723e */ /* 0x000fe200020006ff */
[----:B------:R-:W-:Y:S01]  /*1740*/  HADD2 R8, R29, R77 ;  /* 0x0000004d1d087230 */ /* 0x000fe20000000000 */
[----:B------:R-:W-:Y:S02]  /*1750*/  F2FP.F16.E4M3.UNPACK_B R29, R40.H1 ;  /* 0x00000028ff1d723e */ /* 0x000fe400030006ff */
[----:B------:R-:W-:Y:S02]  /*1760*/  F2FP.F16.E4M3.UNPACK_B R36, R36.H1 ;  /* 0x00000024ff24723e */ /* 0x000fe400030006ff */
[----:B------:R-:W-:Y:S02]  /*1770*/  F2FP.F16.E4M3.UNPACK_B R37, R37.H1 ;  /* 0x00000025ff25723e */ /* 0x000fe400030006ff */
[----:B------:R-:W-:Y:S02]  /*1780*/  F2FP.F16.E4M3.UNPACK_B R30, R30.H1 ;  /* 0x0000001eff1e723e */ /* 0x000fe400030006ff */
[----:B------:R-:W-:Y:S01]  /*1790*/  F2FP.F16.E4M3.UNPACK_B R31, R31.H1 ;  /* 0x0000001fff1f723e */ /* 0x000fe200030006ff */
[----:B------:R-:W-:Y:S01]  /*17a0*/  HADD2 R18, R34, R73 ;  /* 0x0000004922127230 */ /* 0x000fe20000000000 */
[----:B------:R-:W-:-:S02]  /*17b0*/  F2FP.F16.E4M3.UNPACK_B R34, R53.H1 ;  /* 0x00000035ff22723e */ /* 0x000fc400030006ff */
[----:B------:R-:W-:Y:S01]  /*17c0*/  F2FP.F16.E4M3.UNPACK_B R35, R43.H1 ;  /* 0x0000002bff23723e */ /* 0x000fe200030006ff */
[----:B------:R-:W-:-:S05]  /*17d0*/  VIADD R73, R0, 0xc00 ;  /* 0x00000c0000497836 */ /* 0x000fca0000000000 */
[----:B------:R-:W-:-:S06]  /*17e0*/  LOP3.LUT R43, R73, R42, RZ, 0xfc, !PT ;  /* 0x0000002a492b7212 */ /* 0x000fcc00078efcff */
[----:B------:R-:W-:Y:S01]  /*17f0*/  LDS R43, [R43+UR5+0x4000] ;  /* 0x004000052b2b7984 */ /* 0x000fe20008000800 */
[----:B--2---:R-:W-:Y:S02]  /*1800*/  HADD2 R45, R45, R62 ;  /* 0x0000003e2d2d7230 */ /* 0x004fe40000000000 */
[----:B------:R-:W-:Y:S02]  /*1810*/  VIADD R62, R0, 0x800 ;  /* 0x00000800003e7836 */ /* 0x000fe40000000000 */
[----:B---3--:R-:W-:-:S03]  /*1820*/  HADD2 R44, R28, R54 ;  /* 0x000000361c2c7230 */ /* 0x008fc60000000000 */
[C---:B------:R-:W-:Y:S02]  /*1830*/  LOP3.LUT R54, R62.reuse, 0x20, R72, 0xf6, !PT ;  /* 0x000000203e367812 */ /* 0x040fe400078ef648 */
[----:B------:R-:W-:-:S04]  /*1840*/  LOP3.LUT R62, R62, R42, RZ, 0xfc, !PT ;  /* 0x0000002a3e3e7212 */ /* 0x000fc800078efcff */
[----:B------:R-:W0:Y:S04]  /*1850*/  LDS R54, [R54+UR5+0x4000] ;  /* 0x0040000536367984 */ /* 0x000e280008000800 */
[----:B------:R-:W1:Y:S01]  /*1860*/  LDS R62, [R62+UR5+0x4000] ;  /* 0x004000053e3e7984 */ /* 0x000e620008000800 */
[----:B------:R-:W-:Y:S02]  /*1870*/  F2FP.F16.E4M3.UNPACK_B R28, R41.H1 ;  /* 0x00000029ff1c723e */ /* 0x000fe400030006ff */
[----:B------:R-:W-:Y:S08]  /*1880*/  HMMA.16816.F16 R40, R24, R22, RZ ;  /* 0x000000161828723c */ /* 0x000ff000000008ff */
[----:B------:R-:W-:-:S12]  /*1890*/  HMMA.16816.F16 R38, R28, R36, R38 ;  /* 0x000000241c26723c */ /* 0x000fd80000000826 */
[----:B------:R-:W-:Y:S01]  /*18a0*/  HMMA.16816.F16 R40, R28, R34, R40 ;  /* 0x000000221c28723c */ /* 0x000fe20000000828 */
[----:B------:R-:W-:-:S06]  /*18b0*/  LOP3.LUT R42, R73, 0x20, R72, 0xf6, !PT ;  /* 0x00000020492a7812 */ /* 0x000fcc00078ef648 */
[----:B------:R-:W-:Y:S01]  /*18c0*/  HADD2 R70, R38, R55 ;  /* 0x0000003726467230 */ /* 0x000fe20000000000 */
[----:B------:R-:W2:Y:S01]  /*18d0*/  LDS R42, [R42+UR5+0x4000] ;  /* 0x004000052a2a7984 */ /* 0x000ea20008000800 */
[----:B------:R-:W-:Y:S01]  /*18e0*/  HADD2 R69, R39, R11 ;  /* 0x0000000b27457230 */ /* 0x000fe20000000000 */
[----:B0-----:R-:W-:Y:S02]  /*18f0*/  F2FP.F16.E4M3.UNPACK_B R38, R54 ;  /* 0x00000036ff26723e */ /* 0x001fe400020006ff */
[----:B-1----:R-:W-:-:S07]  /*1900*/  F2FP.F16.E4M3.UNPACK_B R39, R62 ;  /* 0x0000003eff27723e */ /* 0x002fce00020006ff */
[----:B------:R-:W-:Y:S02]  /*1910*/  HADD2 R68, R40, R12 ;  /* 0x0000000c28447230 */ /* 0x000fe40000000000 */
[----:B------:R-:W-:Y:S02]  /*1920*/  HADD2 R65, R41, R13 ;  /* 0x0000000d29417230 */ /* 0x000fe40000000000 */
[----:B------:R-:W-:Y:S01]  /*1930*/  HMMA.16816.F16 R40, R24, R38, RZ ;  /* 0x000000261828723c */ /* 0x000fe200000008ff */
[----:B------:R-:W-:Y:S02]  /*1940*/  F2FP.F16.E4M3.UNPACK_B R13, R62.H1 ;  /* 0x0000003eff0d723e */ /* 0x000fe400030006ff */
[----:B------:R-:W-:-:S15]  /*1950*/  F2FP.F16.E4M3.UNPACK_B R12, R54.H1 ;  /* 0x00000036ff0c723e */ /* 0x000fde00030006ff */
[----:B------:R-:W-:-:S02]  /*1960*/  NOP ;  /* 0x0000000000007918 */ /* 0x000fc40000000000 */
[----:B------:R-:W-:-:S15]  /*1970*/  HMMA.16816.F16 R40, R28, R12, R40 ;  /* 0x0000000c1c28723c */ /* 0x000fde0000000828 */
[----:B------:R-:W-:-:S04]  /*1980*/  NOP ;  /* 0x0000000000007918 */ /* 0x000fc80000000000 */
[----:B------:R-:W-:Y:S01]  /*1990*/  HADD2 R66, R40, R16 ;  /* 0x0000001028427230 */ /* 0x000fe20000000000 */
[----:B--2---:R-:W-:Y:S01]  /*19a0*/  F2FP.F16.E4M3.UNPACK_B R40, R42 ;  /* 0x0000002aff28723e */ /* 0x004fe200020006ff */
[----:B------:R-:W-:Y:S01]  /*19b0*/  HADD2 R64, R41, R6 ;  /* 0x0000000629407230 */ /* 0x000fe20000000000 */
[----:B------:R-:W-:-:S07]  /*19c0*/  F2FP.F16.E4M3.UNPACK_B R41, R43 ;  /* 0x0000002bff29723e */ /* 0x000fce00020006ff */
[----:B------:R-:W-:Y:S01]  /*19d0*/  HMMA.16816.F16 R24, R24, R40, RZ ;  /* 0x000000281818723c */ /* 0x000fe200000008ff */
[----:B------:R-:W-:Y:S02]  /*19e0*/  F2FP.F16.E4M3.UNPACK_B R43, R43.H1 ;  /* 0x0000002bff2b723e */ /* 0x000fe400030006ff */
[----:B------:R-:W-:Y:S01]  /*19f0*/  F2FP.F16.E4M3.UNPACK_B R42, R42.H1 ;  /* 0x0000002aff2a723e */ /* 0x000fe200030006ff */
[C---:B------:R-:W-:Y:S01]  /*1a00*/  VIADD R53, R2.reuse, 0x800 ;  /* 0x0000080002357836 */ /* 0x040fe20000000000 */
[----:B------:R-:W-:Y:S01]  /*1a10*/  LOP3.LUT R6, R7, 0x70, RZ, 0xc0, !PT ;  /* 0x0000007007067812 */ /* 0x000fe200078ec0ff */
[----:B------:R-:W-:-:S14]  /*1a20*/  VIADD R77, R2, 0xc00 ;  /* 0x00000c00024d7836 */ /* 0x000fdc0000000000 */
[----:B------:R-:W-:Y:S01]  /*1a30*/  HMMA.16816.F16 R24, R28, R42, R24 ;  /* 0x0000002a1c18723c */ /* 0x000fe20000000818 */
[C---:B------:R-:W-:Y:S01]  /*1a40*/  LOP3.LUT R28, R53.reuse, 0x20, R6, 0xf6, !PT ;  /* 0x00000020351c7812 */ /* 0x040fe200078ef606 */
[----:B------:R-:W0:Y:S01]  /*1a50*/  LDS R29, [R51+UR5+0x800] ;  /* 0x00080005331d7984 */ /* 0x000e220008000800 */
[-C--:B------:R-:W-:Y:S02]  /*1a60*/  LOP3.LUT R30, R53, R47.reuse, RZ, 0xfc, !PT ;  /* 0x0000002f351e7212 */ /* 0x080fe400078efcff */
[----:B------:R-:W-:Y:S02]  /*1a70*/  LOP3.LUT R31, R77, R47, RZ, 0xfc, !PT ;  /* 0x0000002f4d1f7212 */ /* 0x000fe400078efcff */
[----:B------:R-:W1:Y:S04]  /*1a80*/  LDS R28, [R28+UR5] ;  /* 0x000000051c1c7984 */ /* 0x000e680008000800 */
[----:B------:R-:W2:Y:S04]  /*1a90*/  LDS R30, [R30+UR5] ;  /* 0x000000051e1e7984 */ /* 0x000ea80008000800 */
[----:B------:R-:W3:Y:S04]  /*1aa0*/  LDS R31, [R31+UR5] ;  /* 0x000000051f1f7984 */ /* 0x000ee80008000800 */
        /* <DEDUP_REMOVED lines=12> */
[----:B------:R-:W-:-:S15]  /*1b70*/  HADD2 R46, R46, R63 ;  /* 0x0000003f2e2e7230 */ /* 0x000fde0000000000 */
[----:B------:R-:W-:-:S03]  /*1b80*/  NOP ;  /* 0x0000000000007918 */ /* 0x000fc60000000000 */
[----:B------:R-:W-:Y:S02]  /*1b90*/  HADD2 R63, R55, R52 ;  /* 0x00000034373f7230 */ /* 0x000fe40000000000 */
[----:B------:R-:W-:Y:S01]  /*1ba0*/  HMMA.16816.F16 R52, R24, R22, RZ ;  /* 0x000000161834723c */ /* 0x000fe200000008ff */
[----:B------:R-:W-:-:S15]  /*1bb0*/  HADD2 R67, R54, R67 ;  /* 0x0000004336437230 */ /* 0x000fde0000000000 */
[----:B------:R-:W-:-:S04]  /*1bc0*/  NOP ;  /* 0x0000000000007918 */ /* 0x000fc80000000000 */
[----:B------:R-:W-:Y:S01]  /*1bd0*/  HMMA.16816.F16 R52, R28, R34, R52 ;  /* 0x000000221c34723c */ /* 0x000fe20000000834 */
[----:B------:R-:W-:-:S15]  /*1be0*/  VIADD R11, R2, 0x1000 ;  /* 0x00001000020b7836 */ /* 0x000fde0000000000 */
[----:B------:R-:W-:-:S03]  /*1bf0*/  NOP ;  /* 0x0000000000007918 */ /* 0x000fc60000000000 */
[----:B------:R-:W-:Y:S02]  /*1c00*/  HADD2 R54, R53, R17 ;  /* 0x0000001135367230 */ /* 0x000fe40000000000 */
[C---:B------:R-:W-:Y:S08]  /*1c10*/  HMMA.16816.F16 R16, R24.reuse, R38, RZ ;  /* 0x000000261810723c */ /* 0x040ff000000008ff */
[----:B------:R-:W-:Y:S01]  /*1c20*/  HMMA.16816.F16 R24, R24, R40, RZ ;  /* 0x000000281818723c */ /* 0x000fe200000008ff */
[----:B------:R-:W-:-:S11]  /*1c30*/  VIADD R77, R2, 0x1400 ;  /* 0x00001400024d7836 */ /* 0x000fd60000000000 */
[C---:B------:R-:W-:Y:S08]  /*1c40*/  HMMA.16816.F16 R16, R28.reuse, R12, R16 ;  /* 0x0000000c1c10723c */ /* 0x040ff00000000810 */
[----:B------:R-:W-:Y:S01]  /*1c50*/  HMMA.16816.F16 R24, R28, R42, R24 ;  /* 0x0000002a1c18723c */ /* 0x000fe20000000818 */
[C---:B------:R-:W-:Y:S01]  /*1c60*/  LOP3.LUT R28, R11.reuse, 0x20, R6, 0xf6, !PT ;  /* 0x000000200b1c7812 */ /* 0x040fe200078ef606 */
[----:B------:R-:W0:Y:S01]  /*1c70*/  LDS R29, [R51+UR5+0x1000] ;  /* 0x00100005331d7984 */ /* 0x000e220008000800 */
[----:B------:R-:W-:-:S02]  /*1c80*/  LOP3.LUT R30, R11, R47, RZ, 0xfc, !PT ;  /* 0x0000002f0b1e7212 */ /* 0x000fc400078efcff */
[----:B------:R-:W-:-:S06]  /*1c90*/  LOP3.LUT R31, R77, R47, RZ, 0xfc, !PT ;  /* 0x0000002f4d1f7212 */ /* 0x000fcc00078efcff */
[----:B------:R-:W-:Y:S01]  /*1ca0*/  HADD2 R53, R16, R48 ;  /* 0x0000003010357230 */ /* 0x000fe20000000000 */
[----:B------:R-:W1:Y:S04]  /*1cb0*/  LDS R28, [R28+UR5] ;  /* 0x000000051c1c7984 */ /* 0x000e680008000800 */
[----:B------:R-:W2:Y:S04]  /*1cc0*/  LDS R30, [R30+UR5] ;  /* 0x000000051e1e7984 */ /* 0x000ea80008000800 */
[----:B------:R-:W3:Y:S01]  /*1cd0*/  LDS R31, [R31+UR5] ;  /* 0x000000051f1f7984 */ /* 0x000ee20008000800 */
[----:B------:R-:W-:-:S02]  /*1ce0*/  HADD2 R50, R24, R50 ;  /* 0x0000003218327230 */ /* 0x000fc40000000000 */
[----:B------:R-:W-:Y:S02]  /*1cf0*/  HADD2 R20, R25, R20 ;  /* 0x0000001419147230 */ /* 0x000fe40000000000 */
[----:B------:R-:W-:Y:S02]  /*1d00*/  HADD2 R49, R17, R49 ;  /* 0x0000003111317230 */ /* 0x000fe40000000000 */
[----:B------:R-:W-:Y:S02]  /*1d10*/  HADD2 R62, R52, R46 ;  /* 0x0000002e343e7230 */ /* 0x000fe40000000000 */
[----:B------:R-:W-:Y:S01]  /*1d20*/  VIADD R6, R2, 0x1800 ;  /* 0x0000180002067836 */ /* 0x000fe20000000000 */
[----:B------:R-:W-:Y:S01]  /*1d30*/  LDS R51, [R51+UR5+0x1800] ;  /* 0x0018000533337984 */ /* 0x000fe20008000800 */
[----:B0-----:R-:W-:Y:S02]  /*1d40*/  F2FP.F16.E4M3.UNPACK_B R25, R29 ;  /* 0x0000001dff19723e */ /* 0x001fe400020006ff */
[----:B-1----:R-:W-:-:S02]  /*1d50*/  F2FP.F16.E4M3.UNPACK_B R24, R28 ;  /* 0x0000001cff18723e */ /* 0x002fc400020006ff */
[----:B--2---:R-:W-:Y:S02]  /*1d60*/  F2FP.F16.E4M3.UNPACK_B R26, R30 ;  /* 0x0000001eff1a723e */ /* 0x004fe400020006ff */
[----:B---3--:R-:W-:-:S07]  /*1d70*/  F2FP.F16.E4M3.UNPACK_B R27, R31 ;  /* 0x0000001fff1b723e */ /* 0x008fce00020006ff */
[----:B------:R-:W-:Y:S01]  /*1d80*/  HMMA.16816.F16 R16, R24, R32, RZ ;  /* 0x000000201810723c */ /* 0x000fe200000008ff */
[----:B------:R-:W-:Y:S02]  /*1d90*/  F2FP.F16.E4M3.UNPACK_B R29, R29.H1 ;  /* 0x0000001dff1d723e */ /* 0x000fe400030006ff */
[----:B------:R-:W-:Y:S02]  /*1da0*/  F2FP.F16.E4M3.UNPACK_B R28, R28.H1 ;  /* 0x0000001cff1c723e */ /* 0x000fe400030006ff */
[----:B------:R-:W-:Y:S02]  /*1db0*/  F2FP.F16.E4M3.UNPACK_B R30, R30.H1 ;  /* 0x0000001eff1e723e */ /* 0x000fe400030006ff */
[----:B------:R-:W-:-:S13]  /*1dc0*/  F2FP.F16.E4M3.UNPACK_B R31, R31.H1 ;  /* 0x0000001fff1f723e */ /* 0x000fda00030006ff */
[----:B------:R-:W-:-:S15]  /*1dd0*/  HMMA.16816.F16 R16, R28, R36, R16 ;  /* 0x000000241c10723c */ /* 0x000fde0000000810 */
[----:B------:R-:W-:-:S04]  /*1de0*/  NOP ;  /* 0x0000000000007918 */ /* 0x000fc80000000000 */
[----:B------:R-:W-:Y:S02]  /*1df0*/  HADD2 R52, R16, R60 ;  /* 0x0000003c10347230 */ /* 0x000fe40000000000 */
[----:B------:R-:W-:Y:S02]  /*1e00*/  HADD2 R48, R17, R59 ;  /* 0x0000003b11307230 */ /* 0x000fe40000000000 */
[----:B------:R-:W-:-:S15]  /*1e10*/  HMMA.16816.F16 R16, R24, R22, RZ ;  /* 0x000000161810723c */ /* 0x000fde00000008ff */
[----:B------:R-:W-:-:S05]  /*1e20*/  NOP ;  /* 0x0000000000007918 */ /* 0x000fca0000000000 */
[----:B------:R-:W-:-:S15]  /*1e30*/  HMMA.16816.F16 R16, R28, R34, R16 ;  /* 0x000000221c10723c */ /* 0x000fde0000000810 */
[----:B------:R-:W-:-:S04]  /*1e40*/  NOP ;  /* 0x0000000000007918 */ /* 0x000fc80000000000 */
[----:B------:R-:W-:Y:S02]  /*1e50*/  HADD2 R46, R16, R61 ;  /* 0x0000003d102e7230 */ /* 0x000fe40000000000 */
[----:B------:R-:W-:Y:S02]  /*1e60*/  HADD2 R5, R17, R5 ;  /* 0x0000000511057230 */ /* 0x000fe40000000000 */
[----:B------:R-:W-:Y:S01]  /*1e70*/  HMMA.16816.F16 R16, R24, R38, RZ ;  /* 0x000000261810723c */ /* 0x000fe200000008ff */
[----:B------:R-:W-:Y:S01]  /*1e80*/  VIADD R11, R2, 0x1c00 ;  /* 0x00001c00020b7836 */ /* 0x000fe20000000000 */
[----:B------:R-:W-:-:S15]  /*1e90*/  LOP3.LUT R59, R7, 0x70, RZ, 0xc0, !PT ;  /* 0x00000070073b7812 */ /* 0x000fde00078ec0ff */
[----:B------:R-:W-:-:S03]  /*1ea0*/  NOP ;  /* 0x0000000000007918 */ /* 0x000fc60000000000 */
[----:B------:R-:W-:Y:S01]  /*1eb0*/  HMMA.16816.F16 R16, R28, R12, R16 ;  /* 0x0000000c1c10723c */ /* 0x000fe20000000810 */
[----:B------:R-:W-:-:S06]  /*1ec0*/  LOP3.LUT R11, R11, R47, RZ, 0xfc, !PT ;  /* 0x0000002f0b0b7212 */ /* 0x000fcc00078efcff */
[----:B------:R-:W0:-:S12]  /*1ed0*/  LDS R11, [R11+UR5] ;  /* 0x000000050b0b7984 */ /* 0x000e180008000800 */
[----:B------:R-:W-:Y:S01]  /*1ee0*/  HADD2 R4, R16, R4 ;  /* 0x0000000410047230 */ /* 0x000fe20000000000 */
[C---:B------:R-:W-:Y:S02]  /*1ef0*/  LOP3.LUT R16, R6.reuse, R47, RZ, 0xfc, !PT ;  /* 0x0000002f06107212 */ /* 0x040fe400078efcff */
[----:B------:R-:W-:-:S04]  /*1f00*/  LOP3.LUT R6, R6, 0x20, R59, 0xf6, !PT ;  /* 0x0000002006067812 */ /* 0x000fc800078ef63b */
[----:B------:R-:W1:Y:S04]  /*1f10*/  LDS R16, [R16+UR5] ;  /* 0x0000000510107984 */ /* 0x000e680008000800 */
[----:B------:R-:W2:Y:S01]  /*1f20*/  LDS R6, [R6+UR5] ;  /* 0x0000000506067984 */ /* 0x000ea20008000800 */
[----:B------:R-:W-:Y:S01]  /*1f30*/  HMMA.16816.F16 R24, R24, R40, RZ ;  /* 0x000000281818723c */ /* 0x000fe200000008ff */
[----:B------:R-:W3:Y:S01]  /*1f40*/  S2R R61, SR_TID.X ;  /* 0x00000000003d7919 */ /* 0x000ee20000002100 */
[----:B0-----:R-:W-:-:S15]  /*1f50*/  F2FP.F16.E4M3.UNPACK_B R27, R11 ;  /* 0x0000000bff1b723e */ /* 0x001fde00020006ff */
[----:B------:R-:W-:-:S03]  /*1f60*/  NOP ;  /* 0x0000000000007918 */ /* 0x000fc60000000000 */
[----:B------:R-:W-:Y:S01]  /*1f70*/  HMMA.16816.F16 R28, R28, R42, R24 ;  /* 0x0000002a1c1c723c */ /* 0x000fe20000000818 */
[----:B------:R-:W-:Y:S02]  /*1f80*/  F2FP.F16.E4M3.UNPACK_B R25, R51 ;  /* 0x00000033ff19723e */ /* 0x000fe400020006ff */
[----:B-1----:R-:W-:Y:S02]  /*1f90*/  F2FP.F16.E4M3.UNPACK_B R26, R16 ;  /* 0x00000010ff1a723e */ /* 0x002fe400020006ff */
[----:B--2---:R-:W-:-:S07]  /*1fa0*/  F2FP.F16.E4M3.UNPACK_B R24, R6 ;  /* 0x00000006ff18723e */ /* 0x004fce00020006ff */
[C---:B------:R-:W-:Y:S08]  /*1fb0*/  HMMA.16816.F16 R32, R24.reuse, R32, RZ ;  /* 0x000000201820723c */ /* 0x040ff000000008ff */
[C---:B------:R-:W-:Y:S08]  /*1fc0*/  HMMA.16816.F16 R22, R24.reuse, R22, RZ ;  /* 0x000000161816723c */ /* 0x040ff000000008ff */
[C---:B------:R-:W-:Y:S08]  /*1fd0*/  HMMA.16816.F16 R38, R24.reuse, R38, RZ ;  /* 0x000000261826723c */ /* 0x040ff000000008ff */
[----:B------:R-:W-:Y:S01]  /*1fe0*/  HMMA.16816.F16 R40, R24, R40, RZ ;  /* 0x000000281828723c */ /* 0x000fe200000008ff */
[----:B------:R-:W-:-:S02]  /*1ff0*/  F2FP.F16.E4M3.UNPACK_B R25, R51.H1 ;  /* 0x00000033ff19723e */ /* 0x000fc400030006ff */
[----:B------:R-:W-:Y:S02]  /*2000*/  F2FP.F16.E4M3.UNPACK_B R26, R16.H1 ;  /* 0x00000010ff1a723e */ /* 0x000fe400030006ff */
[----:B------:R-:W-:Y:S02]  /*2010*/  F2FP.F16.E4M3.UNPACK_B R27, R11.H1 ;  /* 0x0000000bff1b723e */ /* 0x000fe400030006ff */
[----:B------:R-:W-:Y:S01]  /*2020*/  F2FP.F16.E4M3.UNPACK_B R24, R6.H1 ;  /* 0x00000006ff18723e */ /* 0x000fe200030006ff */
[----:B---3--:R-:W-:Y:S01]  /*2030*/  IMAD.SHL.U32 R61, R61, 0x4, RZ ;  /* 0x000000043d3d7824 */ /* 0x008fe200078e00ff */
[----:B------:R-:W-:Y:S02]  /*2040*/  LOP3.LUT R6, R7, 0x50, RZ, 0x3c, !PT ;  /* 0x0000005007067812 */ /* 0x000fe400078e3cff */
[----:B------:R-:W-:Y:S01]  /*2050*/  LOP3.LUT R11, R3, 0x50, RZ, 0x3c, !PT ;  /* 0x00000050030b7812 */ /* 0x000fe200078e3cff */
[----:B------:R-:W-:Y:S02]  /*2060*/  HADD2 R45, R17, R45 ;  /* 0x0000002d112d7230 */ /* 0x000fe40000000000 */
[----:B------:R-:W-:Y:S01]  /*2070*/  VIADD R17, R2, 0x400 ;  /* 0x0000040002117836 */ /* 0x000fe20000000000 */
[----:B------:R-:W-:Y:S01]  /*2080*/  HMMA.16816.F16 R32, R24, R36, R32 ;  /* 0x000000241820723c */ /* 0x000fe20000000820 */
[----:B------:R-:W-:-:S02]  /*2090*/  LOP3.LUT R11, R11, 0x70, RZ, 0xc0, !PT ;  /* 0x000000700b0b7812 */ /* 0x000fc400078ec0ff */
[----:B------:R-:W-:-:S05]  /*20a0*/  LOP3.LUT R61, R61, 0x70, RZ, 0xc0, !PT ;  /* 0x000000703d3d7812 */ /* 0x000fca00078ec0ff */
[----:B------:R-:W-:Y:S01]  /*20b0*/  HMMA.16816.F16 R22, R24, R34, R22 ;  /* 0x000000221816723c */ /* 0x000fe20000000816 */
[----:B------:R-:W-:-:S07]  /*20c0*/  LOP3.LUT R16, R2, 0x40, R59, 0xf6, !PT ;  /* 0x0000004002107812 */ /* 0x000fce00078ef63b */
[----:B------:R-:W-:Y:S01]  /*20d0*/  HMMA.16816.F16 R38, R24, R12, R38 ;  /* 0x0000000c1826723c */ /* 0x000fe20000000826 */
[C---:B------:R-:W-:Y:S01]  /*20e0*/  LOP3.LUT R59, R0.reuse, 0x40, R72, 0xf6, !PT ;  /* 0x00000040003b7812 */ /* 0x040fe200078ef648 */
[----:B------:R-:W0:Y:S01]  /*20f0*/  LDS R16, [R16+UR5] ;  /* 0x0000000510107984 */ /* 0x000e220008000800 */
[----:B------:R-:W-:-:S04]  /*2100*/  LOP3.LUT R51, R0, R11, RZ, 0xfc, !PT ;  /* 0x0000000b00337212 */ /* 0x000fc800078efcff */
[----:B------:R-:W1:Y:S01]  /*2110*/  LDS R59, [R59+UR5+0x4000] ;  /* 0x004000053b3b7984 */ /* 0x000e620008000800 */
[----:B------:R-:W-:Y:S01]  /*2120*/  HMMA.16816.F16 R24, R24, R42, R40 ;  /* 0x0000002a1818723c */ /* 0x000fe20000000828 */
[----:B------:R-:W-:Y:S02]  /*2130*/  LOP3.LUT R40, R6, 0x70, RZ, 0xc0, !PT ;  /* 0x0000007006287812 */ /* 0x000fe400078ec0ff */
[C---:B------:R-:W-:Y:S01]  /*2140*/  LOP3.LUT R41, R17.reuse, 0x40, R61, 0xf6, !PT ;  /* 0x0000004011297812 */ /* 0x040fe200078ef63d */
[----:B------:R-:W2:Y:S01]  /*2150*/  LDS R51, [R51+UR5+0x4000] ;  /* 0x0040000533337984 */ /* 0x000ea20008000800 */
[-C--:B------:R-:W-:Y:S02]  /*2160*/  LOP3.LUT R43, R17, R40.reuse, RZ, 0xfc, !PT ;  /* 0x00000028112b7212 */ /* 0x080fe400078efcff */
[----:B------:R-:W-:Y:S01]  /*2170*/  LOP3.LUT R42, R2, R40, RZ, 0xfc, !PT ;  /* 0x00000028022a7212 */ /* 0x000fe200078efcff */
[----:B------:R-:W3:Y:S01]  /*2180*/  LDS R17, [R41+UR5] ;  /* 0x0000000529117984 */ /* 0x000ee20008000800 */
[----:B------:R-:W-:-:S03]  /*2190*/  VIADD R61, R0, 0x400 ;  /* 0x00000400003d7836 */ /* 0x000fc60000000000 */
[----:B------:R-:W4:Y:S04]  /*21a0*/  LDS R43, [R43+UR5] ;  /* 0x000000052b2b7984 */ /* 0x000f280008000800 */
[----:B------:R-:W5:Y:S01]  /*21b0*/  LDS R42, [R42+UR5] ;  /* 0x000000052a2a7984 */ /* 0x000f620008000800 */
[C---:B------:R-:W-:Y:S02]  /*21c0*/  LOP3.LUT R35, R61.reuse, 0x40, R72, 0xf6, !PT ;  /* 0x000000403d237812 */ /* 0x040fe400078ef648 */
[----:B------:R-:W-:-:S04]  /*21d0*/  LOP3.LUT R34, R61, R11, RZ, 0xfc, !PT ;  /* 0x0000000b3d227212 */ /* 0x000fc800078efcff */
[----:B------:R-:W5:Y:S04]  /*21e0*/  LDS R35, [R35+UR5+0x4000] ;  /* 0x0040000523237984 */ /* 0x000f680008000800 */
[----:B------:R-:W5:Y:S01]  /*21f0*/  LDS R34, [R34+UR5+0x4000] ;  /* 0x0040000522227984 */ /* 0x000f620008000800 */
[----:B------:R-:W-:Y:S02]  /*2200*/  HADD2 R15, R15, R75 ;  /* 0x0000004b0f0f7230 */ /* 0x000fe40000000000 */
[----:B------:R-:W-:Y:S02]  /*2210*/  HADD2 R47, R29, R8 ;  /* 0x000000081d2f7230 */ /* 0x000fe40000000000 */
[----:B------:R-:W-:Y:S02]  /*2220*/  HADD2 R44, R28, R44 ;  /* 0x0000002c1c2c7230 */ /* 0x000fe40000000000 */
[----:B------:R-:W-:Y:S01]  /*2230*/  HADD2 R30, R33, R15 ;  /* 0x0000000f211e7230 */ /* 0x000fe20000000000 */
[----:B------:R2:W-:Y:S01]  /*2240*/  STL [R1+0x48], R47 ;  /* 0x0000482f01007387 */ /* 0x0005e20000100800 */
[----:B------:R-:W-:Y:S01]  /*2250*/  HADD2 R28, R23, R14 ;  /* 0x0000000e171c7230 */ /* 0x000fe20000000000 */
[----:B0-----:R-:W-:Y:S01]  /*2260*/  F2FP.F16.E4M3.UNPACK_B R12, R16 ;  /* 0x00000010ff0c723e */ /* 0x001fe200020006ff */
[----:B------:R-:W-:Y:S01]  /*2270*/  HADD2 R6, R38, R9 ;  /* 0x0000000926067230 */ /* 0x000fe20000000000 */
[----:B-1----:R-:W-:Y:S01]  /*2280*/  F2FP.F16.E4M3.UNPACK_B R38, R59 ;  /* 0x0000003bff26723e */ /* 0x002fe200020006ff */
[----:B------:R-:W-:Y:S01]  /*2290*/  HADD2 R55, R39, R57 ;  /* 0x0000003927377230 */ /* 0x000fe20000000000 */
[----:B--2---:R-:W-:Y:S01]  /*22a0*/  F2FP.F16.E4M3.UNPACK_B R39, R51 ;  /* 0x00000033ff27723e */ /* 0x004fe200020006ff */
[----:B------:R-:W-:Y:S01]  /*22b0*/  VIADD R47, R0, 0x800 ;  /* 0x00000800002f7836 */ /* 0x000fe20000000000 */
[----:B---3--:R-:W-:-:S02]  /*22c0*/  F2FP.F16.E4M3.UNPACK_B R13, R17 ;  /* 0x00000011ff0d723e */ /* 0x008fc400020006ff */
[----:B----4-:R-:W-:Y:S02]  /*22d0*/  F2FP.F16.E4M3.UNPACK_B R15, R43 ;  /* 0x0000002bff0f723e */ /* 0x010fe400020006ff */
[----:B-----5:R-:W-:Y:S01]  /*22e0*/  F2FP.F16.E4M3.UNPACK_B R14, R42 ;  /* 0x0000002aff0e723e */ /* 0x020fe200020006ff */
[----:B------:R-:W-:Y:S01]  /*22f0*/  HADD2 R31, R32, R19 ;  /* 0x00000013201f7230 */ /* 0x000fe20000000000 */
[C---:B------:R-:W-:Y:S02]  /*2300*/  LOP3.LUT R32, R47.reuse, 0x40, R72, 0xf6, !PT ;  /* 0x000000402f207812 */ /* 0x040fe400078ef648 */
[----:B------:R-:W-:-:S03]  /*2310*/  LOP3.LUT R33, R47, R11, RZ, 0xfc, !PT ;  /* 0x0000000b2f217212 */ /* 0x000fc600078efcff */
[----:B------:R-:W-:Y:S01]  /*2320*/  HMMA.16816.F16 R26, R12, R38, RZ ;  /* 0x000000260c1a723c */ /* 0x000fe200000008ff */
[----:B------:R-:W-:Y:S01]  /*2330*/  HADD2 R9, R24, R56 ;  /* 0x0000003818097230 */ /* 0x000fe20000000000 */
[----:B------:R-:W-:Y:S01]  /*2340*/  LDS R32, [R32+UR5+0x4000] ;  /* 0x0040000520207984 */ /* 0x000fe20008000800 */
[----:B------:R-:W-:Y:S01]  /*2350*/  F2FP.F16.E4M3.UNPACK_B R36, R35 ;  /* 0x00000023ff24723e */ /* 0x000fe200020006ff */
[----:B------:R-:W-:Y:S01]  /*2360*/  HADD2 R8, R25, R58 ;  /* 0x0000003a19087230 */ /* 0x000fe20000000000 */
[----:B------:R-:W-:Y:S01]  /*2370*/  F2FP.F16.E4M3.UNPACK_B R37, R34 ;  /* 0x00000022ff25723e */ /* 0x000fe200020006ff */
[----:B------:R-:W0:Y:S01]  /*2380*/  LDS R33, [R33+UR5+0x4000] ;  /* 0x0040000521217984 */ /* 0x000e220008000800 */
[----:B------:R-:W-:-:S03]  /*2390*/  HADD2 R29, R22, R18 ;  /* 0x00000012161d7230 */ /* 0x000fc60000000000 */
[----:B------:R-:W-:Y:S01]  /*23a0*/  STL [R1+0x20], R9 ;  /* 0x0000200901007387 */ /* 0x000fe20000100800 */
[----:B------:R-:W-:-:S03]  /*23b0*/  F2FP.F16.E4M3.UNPACK_B R24, R59.H1 ;  /* 0x0000003bff18723e */ /* 0x000fc600030006ff */
[----:B------:R1:W-:Y:S01]  /*23c0*/  STL [R1+0x1c], R8 ;  /* 0x00001c0801007387 */ /* 0x0003e20000100800 */
[----:B------:R-:W-:Y:S02]  /*23d0*/  F2FP.F16.E4M3.UNPACK_B R25, R51.H1 ;  /* 0x00000033ff19723e */ /* 0x000fe400030006ff */
[----:B------:R-:W-:Y:S02]  /*23e0*/  F2FP.F16.E4M3.UNPACK_B R19, R43.H1 ;  /* 0x0000002bff13723e */ /* 0x000fe400030006ff */
[----:B------:R-:W-:Y:S02]  /*23f0*/  F2FP.F16.E4M3.UNPACK_B R16, R16.H1 ;  /* 0x00000010ff10723e */ /* 0x000fe400030006ff */
[----:B------:R-:W-:Y:S02]  /*2400*/  F2FP.F16.E4M3.UNPACK_B R17, R17.H1 ;  /* 0x00000011ff11723e */ /* 0x000fe400030006ff */
[----:B------:R-:W-:Y:S01]  /*2410*/  F2FP.F16.E4M3.UNPACK_B R18, R42.H1 ;  /* 0x0000002aff12723e */ /* 0x000fe200030006ff */
[----:B-1----:R-:W-:Y:S01]  /*2420*/  HMMA.16816.F16 R8, R12, R36, RZ ;  /* 0x000000240c08723c */ /* 0x002fe200000008ff */
[----:B------:R-:W-:-:S02]  /*2430*/  F2FP.F16.E4M3.UNPACK_B R22, R35.H1 ;  /* 0x00000023ff16723e */ /* 0x000fc400030006ff */
[----:B------:R-:W-:-:S05]  /*2440*/  F2FP.F16.E4M3.UNPACK_B R23, R34.H1 ;  /* 0x00000022ff17723e */ /* 0x000fca00030006ff */
[----:B------:R-:W-:-:S12]  /*2450*/  HMMA.16816.F16 R26, R16, R24, R26 ;  /* 0x00000018101a723c */ /* 0x000fd8000000081a */
[----:B------:R-:W-:Y:S01]  /*2460*/  HMMA.16816.F16 R8, R16, R22, R8 ;  /* 0x000000161008723c */ /* 0x000fe20000000808 */
[----:B0-----:R-:W-:-:S06]  /*2470*/  F2FP.F16.E4M3.UNPACK_B R35, R33 ;  /* 0x00000021ff23723e */ /* 0x001fcc00020006ff */
[----:B------:R-:W-:Y:S02]  /*2480*/  HADD2 R34, R26, R70 ;  /* 0x000000461a227230 */ /* 0x000fe40000000000 */
[----:B------:R-:W-:-:S03]  /*2490*/  HADD2 R42, R27, R69 ;  /* 0x000000451b2a7230 */ /* 0x000fc60000000000 */
[----:B------:R0:W-:Y:S01]  /*24a0*/  STL [R1+0x18], R34 ;  /* 0x0000182201007387 */ /* 0x0001e20000100800 */
[----:B------:R-:W-:-:S03]  /*24b0*/  LOP3.LUT R43, R73, R11, RZ, 0xfc, !PT ;  /* 0x0000000b492b7212 */ /* 0x000fc600078efcff */
[----:B------:R1:W-:Y:S03]  /*24c0*/  STL [R1+0x14], R42 ;  /* 0x0000142a01007387 */ /* 0x0003e60000100800 */
[----:B------:R-:W-:Y:S01]  /*24d0*/  HADD2 R27, R8, R68 ;  /* 0x00000044081b7230 */ /* 0x000fe20000000000 */
[----:B------:R-:W2:Y:S01]  /*24e0*/  LDS R43, [R43+UR5+0x4000] ;  /* 0x004000052b2b7984 */ /* 0x000ea20008000800 */
[----:B0-----:R-:W-:Y:S01]  /*24f0*/  F2FP.F16.E4M3.UNPACK_B R34, R32 ;  /* 0x00000020ff22723e */ /* 0x001fe200020006ff */
[----:B------:R-:W-:Y:S01]  /*2500*/  HADD2 R26, R9, R65 ;  /* 0x00000041091a7230 */ /* 0x000fe20000000000 */
[----:B-1----:R-:W-:-:S05]  /*2510*/  LOP3.LUT R42, R73, 0x40, R72, 0xf6, !PT ;  /* 0x00000040492a7812 */ /* 0x002fca00078ef648 */
[----:B------:R-:W-:Y:S01]  /*2520*/  HMMA.16816.F16 R8, R12, R34, RZ ;  /* 0x000000220c08723c */ /* 0x000fe200000008ff */
[----:B------:R-:W0:Y:S04]  /*2530*/  LDS R42, [R42+UR5+0x4000] ;  /* 0x004000052a2a7984 */ /* 0x000e280008000800 */
[----:B------:R1:W-:Y:S04]  /*2540*/  STL [R1+0x10], R27 ;  /* 0x0000101b01007387 */ /* 0x0003e80000100800 */
[----:B------:R3:W-:Y:S01]  /*2550*/  STL [R1+0xc], R26 ;  /* 0x00000c1a01007387 */ /* 0x0007e20000100800 */
[----:B-1----:R-:W-:-:S02]  /*2560*/  F2FP.F16.E4M3.UNPACK_B R27, R33.H1 ;  /* 0x00000021ff1b723e */ /* 0x002fc400030006ff */
[----:B---3--:R-:W-:-:S08]  /*2570*/  F2FP.F16.E4M3.UNPACK_B R26, R32.H1 ;  /* 0x00000020ff1a723e */ /* 0x008fd000030006ff */
[----:B------:R-:W-:Y:S01]  /*2580*/  HMMA.16816.F16 R8, R16, R26, R8 ;  /* 0x0000001a1008723c */ /* 0x000fe20000000808 */
[----:B--2---:R-:W-:-:S15]  /*2590*/  F2FP.F16.E4M3.UNPACK_B R33, R43 ;  /* 0x0000002bff21723e */ /* 0x004fde00020006ff */
[----:B------:R-:W-:-:S03]  /*25a0*/  NOP ;  /* 0x0000000000007918 */ /* 0x000fc60000000000 */
[----:B------:R-:W-:-:S05]  /*25b0*/  HADD2 R32, R8, R66 ;  /* 0x0000004208207230 */ /* 0x000fca0000000000 */
[----:B------:R0:W-:Y:S02]  /*25c0*/  STL [R1+0x8], R32 ;  /* 0x0000082001007387 */ /* 0x0001e40000100800 */
[----:B0-----:R-:W-:-:S07]  /*25d0*/  F2FP.F16.E4M3.UNPACK_B R32, R42 ;  /* 0x0000002aff20723e */ /* 0x001fce00020006ff */
[----:B------:R-:W-:Y:S01]  /*25e0*/  HMMA.16816.F16 R12, R12, R32, RZ ;  /* 0x000000200c0c723c */ /* 0x000fe200000008ff */
[----:B------:R-:W-:Y:S02]  /*25f0*/  F2FP.F16.E4M3.UNPACK_B R43, R43.H1 ;  /* 0x0000002bff2b723e */ /* 0x000fe400030006ff */
[----:B------:R-:W-:Y:S01]  /*2600*/  F2FP.F16.E4M3.UNPACK_B R42, R42.H1 ;  /* 0x0000002aff2a723e */ /* 0x000fe200030006ff */
[C---:B------:R-:W-:Y:S01]  /*2610*/  VIADD R65, R2.reuse, 0xc00 ;  /* 0x00000c0002417836 */ /* 0x040fe20000000000 */
[----:B------:R-:W-:Y:S01]  /*2620*/  LOP3.LUT R58, R7, 0x70, RZ, 0xc0, !PT ;  /* 0x00000070073a7812 */ /* 0x000fe200078ec0ff */
[----:B------:R-:W-:-:S03]  /*2630*/  VIADD R59, R2, 0x800 ;  /* 0x00000800023b7836 */ /* 0x000fc60000000000 */
[-C--:B------:R-:W-:Y:S02]  /*2640*/  LOP3.LUT R15, R65, R40.reuse, RZ, 0xfc, !PT ;  /* 0x00000028410f7212 */ /* 0x080fe400078efcff */
[----:B------:R-:W-:-:S04]  /*2650*/  LOP3.LUT R14, R59, R40, RZ, 0xfc, !PT ;  /* 0x000000283b0e7212 */ /* 0x000fc800078efcff */
[----:B------:R-:W0:Y:S04]  /*2660*/  LDS R15, [R15+UR5] ;  /* 0x000000050f0f7984 */ /* 0x000e280008000800 */
[----:B------:R-:W1:Y:S01]  /*2670*/  LDS R14, [R14+UR5] ;  /* 0x000000050e0e7984 */ /* 0x000e620008000800 */
[----:B------:R-:W-:Y:S01]  /*2680*/  HMMA.16816.F16 R12, R16, R42, R12 ;  /* 0x0000002a100c723c */ /* 0x000fe2000000080c */
[----:B------:R-:W-:Y:S02]  /*2690*/  LOP3.LUT R19, R59, 0x40, R58, 0xf6, !PT ;  /* 0x000000403b137812 */ /* 0x000fe400078ef63a */
[----:B------:R-:W2:Y:S04]  /*26a0*/  LDS R18, [R41+UR5+0x800] ;  /* 0x0008000529127984 */ /* 0x000ea80008000800 */
[----:B------:R-:W3:Y:S01]  /*26b0*/  LDS R19, [R19+UR5] ;  /* 0x0000000513137984 */ /* 0x000ee20008000800 */
[----:B------:R-:W-:-:S05]  /*26c0*/  HADD2 R9, R9, R64 ;  /* 0x0000004009097230 */ /* 0x000fca0000000000 */
[----:B------:R2:W-:Y:S06]  /*26d0*/  STL [R1+0x4], R9 ;  /* 0x0000040901007387 */ /* 0x0005ec0000100800 */
[----:B------:R-:W-:-:S05]  /*26e0*/  HADD2 R8, R12, R10 ;  /* 0x0000000a0c087230 */ /* 0x000fca0000000000 */
[----:B------:R3:W-:Y:S01]  /*26f0*/  STL [R1], R8 ;  /* 0x0000000801007387 */ /* 0x0007e20000100800 */
[----:B0-----:R-:W-:Y:S02]  /*2700*/  F2FP.F16.E4M3.UNPACK_B R11, R15 ;  /* 0x0000000fff0b723e */ /* 0x001fe400020006ff */
[----:B-1----:R-:W-:Y:S02]  /*2710*/  F2FP.F16.E4M3.UNPACK_B R10, R14 ;  /* 0x0000000eff0a723e */ /* 0x002fe400020006ff */
[----:B--2---:R-:W-:Y:S02]  /*2720*/  F2FP.F16.E4M3.UNPACK_B R9, R18 ;  /* 0x00000012ff09723e */ /* 0x004fe400020006ff */
[----:B---3--:R-:W-:-:S07]  /*2730*/  F2FP.F16.E4M3.UNPACK_B R8, R19 ;  /* 0x00000013ff08723e */ /* 0x008fce00020006ff */
[----:B------:R-:W-:Y:S01]  /*2740*/  HMMA.16816.F16 R16, R8, R38, RZ ;  /* 0x000000260810723c */ /* 0x000fe200000008ff */
[----:B------:R-:W-:Y:S01]  /*2750*/  HADD2 R76, R13, R21 ;  /* 0x000000150d4c7230 */ /* 0x000fe20000000000 */
[----:B------:R-:W-:Y:S02]  /*2760*/  F2FP.F16.E4M3.UNPACK_B R15, R15.H1 ;  /* 0x0000000fff0f723e */ /* 0x000fe400030006ff */
[----:B------:R-:W-:Y:S02]  /*2770*/  F2FP.F16.E4M3.UNPACK_B R12, R19.H1 ;  /* 0x00000013ff0c723e */ /* 0x000fe400030006ff */
[----:B------:R-:W-:Y:S02]  /*2780*/  F2FP.F16.E4M3.UNPACK_B R13, R18.H1 ;  /* 0x00000012ff0d723e */ /* 0x000fe400030006ff */
[----:B------:R-:W-:-:S12]  /*2790*/  F2FP.F16.E4M3.UNPACK_B R14, R14.H1 ;  /* 0x0000000eff0e723e */ /* 0x000fd800030006ff */
[----:B------:R-:W-:Y:S01]  /*27a0*/  HMMA.16816.F16 R16, R12, R24, R16 ;  /* 0x000000180c10723c */ /* 0x000fe20000000810 */
[----:B------:R-:W-:-:S07]  /*27b0*/  IMAD.MOV.U32 R21, RZ, RZ, R73 ;  /* 0x000000ffff157224 */ /* 0x000fce00078e0049 */
[----:B------:R-:W-:Y:S11]  /*27c0*/  HMMA.16816.F16 R72, R8, R34, RZ ;  /* 0x000000220848723c */ /* 0x000ff600000008ff */
[----:B------:R-:W-:-:S02]  /*27d0*/  HADD2 R75, R16, R67 ;  /* 0x00000043104b7230 */ /* 0x000fc40000000000 */
[----:B------:R-:W-:Y:S02]  /*27e0*/  HADD2 R64, R17, R63 ;  /* 0x0000003f11407230 */ /* 0x000fe40000000000 */
[C---:B------:R-:W-:Y:S08]  /*27f0*/  HMMA.16816.F16 R16, R8.reuse, R36, RZ ;  /* 0x000000240810723c */ /* 0x040ff000000008ff */
[----:B------:R-:W-:Y:S01]  /*2800*/  HMMA.16816.F16 R8, R8, R32, RZ ;  /* 0x000000200808723c */ /* 0x000fe200000008ff */
[----:B------:R-:W-:-:S07]  /*2810*/  VIADD R61, R2, 0x1000 ;  /* 0x00001000023d7836 */ /* 0x000fce0000000000 */
[C---:B------:R-:W-:Y:S08]  /*2820*/  HMMA.16816.F16 R72, R12.reuse, R26, R72 ;  /* 0x0000001a0c48723c */ /* 0x040ff00000000848 */
[C---:B------:R-:W-:Y:S08]  /*2830*/  HMMA.16816.F16 R16, R12.reuse, R22, R16 ;  /* 0x000000160c10723c */ /* 0x040ff00000000810 */
[----:B------:R-:W-:Y:S01]  /*2840*/  HMMA.16816.F16 R8, R12, R42, R8 ;  /* 0x0000002a0c08723c */ /* 0x000fe20000000808 */
[----:B------:R-:W-:Y:S01]  /*2850*/  LOP3.LUT R15, R77, R40, RZ, 0xfc, !PT ;  /* 0x000000284d0f7212 */ /* 0x000fe200078efcff */
[----:B------:R-:W0:Y:S01]  /*2860*/  LDS R13, [R41+UR5+0x1000] ;  /* 0x00100005290d7984 */ /* 0x000e220008000800 */
[----:B------:R-:W-:-:S02]  /*2870*/  LOP3.LUT R12, R61, 0x40, R58, 0xf6, !PT ;  /* 0x000000403d0c7812 */ /* 0x000fc400078ef63a */
[----:B------:R-:W-:Y:S02]  /*2880*/  LOP3.LUT R14, R61, R40, RZ, 0xfc, !PT ;  /* 0x000000283d0e7212 */ /* 0x000fe400078efcff */
[----:B------:R-:W1:Y:S04]  /*2890*/  LDS R15, [R15+UR5] ;  /* 0x000000050f0f7984 */ /* 0x000e680008000800 */
[----:B------:R-:W2:Y:S04]  /*28a0*/  LDS R12, [R12+UR5] ;  /* 0x000000050c0c7984 */ /* 0x000ea80008000800 */
[----:B------:R-:W3:Y:S01]  /*28b0*/  LDS R14, [R14+UR5] ;  /* 0x000000050e0e7984 */ /* 0x000ee20008000800 */
[----:B------:R-:W-:-:S03]  /*28c0*/  HADD2 R74, R72, R53 ;  /* 0x00000035484a7230 */ /* 0x000fc60000000000 */
[----:B------:R-:W-:Y:S02]  /*28d0*/  HADD2 R72, R8, R50 ;  /* 0x0000003208487230 */ /* 0x000fe40000000000 */
[----:B------:R-:W-:Y:S02]  /*28e0*/  HADD2 R71, R9, R20 ;  /* 0x0000001409477230 */ /* 0x000fe40000000000 */
[----:B------:R-:W-:Y:S02]  /*28f0*/  HADD2 R63, R16, R62 ;  /* 0x0000003e103f7230 */ /* 0x000fe40000000000 */
[----:B------:R-:W-:Y:S01]  /*2900*/  HADD2 R62, R17, R54 ;  /* 0x00000036113e7230 */ /* 0x000fe20000000000 */
[----:B0-----:R-:W-:Y:S02]  /*2910*/  F2FP.F16.E4M3.UNPACK_B R9, R13 ;  /* 0x0000000dff09723e */ /* 0x001fe400020006ff */
[----:B-1----:R-:W-:Y:S02]  /*2920*/  F2FP.F16.E4M3.UNPACK_B R11, R15 ;  /* 0x0000000fff0b723e */ /* 0x002fe400020006ff */
[----:B--2---:R-:W-:-:S02]  /*2930*/  F2FP.F16.E4M3.UNPACK_B R8, R12 ;  /* 0x0000000cff08723e */ /* 0x004fc400020006ff */
[----:B---3--:R-:W-:-:S07]  /*2940*/  F2FP.F16.E4M3.UNPACK_B R10, R14 ;  /* 0x0000000eff0a723e */ /* 0x008fce00020006ff */
[C---:B------:R-:W-:Y:S08]  /*2950*/  HMMA.16816.F16 R68, R8.reuse, R38, RZ ;  /* 0x000000260844723c */ /* 0x040ff000000008ff */
[C---:B------:R-:W-:Y:S08]  /*2960*/  HMMA.16816.F16 R66, R8.reuse, R36, RZ ;  /* 0x000000240842723c */ /* 0x040ff000000008ff */
[----:B------:R-:W-:Y:S01]  /*2970*/  HMMA.16816.F16 R16, R8, R34, RZ ;  /* 0x000000220810723c */ /* 0x000fe200000008ff */
[----:B------:R-:W-:-:S02]  /*2980*/  F2FP.F16.E4M3.UNPACK_B R13, R13.H1 ;  /* 0x0000000dff0d723e */ /* 0x000fc400030006ff */
[----:B------:R-:W-:Y:S02]  /*2990*/  F2FP.F16.E4M3.UNPACK_B R15, R15.H1 ;  /* 0x0000000fff0f723e */ /* 0x000fe400030006ff */
[----:B------:R-:W-:Y:S02]  /*29a0*/  F2FP.F16.E4M3.UNPACK_B R12, R12.H1 ;  /* 0x0000000cff0c723e */ /* 0x000fe400030006ff */
[----:B------:R-:W-:-:S07]  /*29b0*/  F2FP.F16.E4M3.UNPACK_B R14, R14.H1 ;  /* 0x0000000eff0e723e */ /* 0x000fce00030006ff */
[C---:B------:R-:W-:Y:S08]  /*29c0*/  HMMA.16816.F16 R68, R12.reuse, R24, R68 ;  /* 0x000000180c44723c */ /* 0x040ff00000000844 */
[C---:B------:R-:W-:Y:S08]  /*29d0*/  HMMA.16816.F16 R66, R12.reuse, R22, R66 ;  /* 0x000000160c42723c */ /* 0x040ff00000000842 */
[----:B------:R-:W-:Y:S03]  /*29e0*/  HMMA.16816.F16 R16, R12, R26, R16 ;  /* 0x0000001a0c10723c */ /* 0x000fe60000000810 */
[----:B------:R-:W-:-:S08]  /*29f0*/  HADD2 R70, R68, R52 ;  /* 0x0000003444467230 */ /* 0x000fd00000000000 */
[----:B------:R-:W-:Y:S02]  /*2a00*/  HADD2 R68, R66, R46 ;  /* 0x0000002e42447230 */ /* 0x000fe40000000000 */
[----:B------:R-:W-:-:S06]  /*2a10*/  HADD2 R67, R67, R5 ;  /* 0x0000000543437230 */ /* 0x000fcc0000000000 */
[----:B------:R-:W-:Y:S02]  /*2a20*/  HADD2 R66, R16, R4 ;  /* 0x0000000410427230 */ /* 0x000fe40000000000 */
[----:B------:R-:W-:Y:S01]  /*2a30*/  HMMA.16816.F16 R4, R8, R32, RZ ;  /* 0x000000200804723c */ /* 0x000fe200000008ff */
[C---:B------:R-:W-:Y:S02]  /*2a40*/  VIADD R56, R2.reuse, 0x1800 ;  /* 0x0000180002387836 */ /* 0x040fe40000000000 */
[----:B------:R-:W-:Y:S01]  /*2a50*/  VIADD R57, R2, 0x1c00 ;  /* 0x00001c0002397836 */ /* 0x000fe20000000000 */
[----:B------:R-:W0:-:S15]  /*2a60*/  S2R R18, SR_TID.X ;  /* 0x0000000000127919 */ /* 0x000e1e0000002100 */
[----:B------:R-:W-:-:S01]  /*2a70*/  NOP ;  /* 0x0000000000007918 */ /* 0x000fc20000000000 */
[----:B------:R-:W-:Y:S01]  /*2a80*/  HMMA.16816.F16 R4, R12, R42, R4 ;  /* 0x0000002a0c04723c */ /* 0x000fe20000000804 */
[CC--:B------:R-:W-:Y:S01]  /*2a90*/  LOP3.LUT R14, R56.reuse, R40.reuse, RZ, 0xfc, !PT ;  /* 0x00000028380e7212 */ /* 0x0c0fe200078efcff */
[----:B------:R-:W1:Y:S01]  /*2aa0*/  LDS R13, [R41+UR5+0x1800] ;  /* 0x00180005290d7984 */ /* 0x000e620008000800 */
[----:B------:R-:W-:Y:S02]  /*2ab0*/  LOP3.LUT R15, R57, R40, RZ, 0xfc, !PT ;  /* 0x00000028390f7212 */ /* 0x000fe400078efcff */
[----:B------:R-:W-:Y:S02]  /*2ac0*/  LOP3.LUT R12, R56, 0x40, R58, 0xf6, !PT ;  /* 0x00000040380c7812 */ /* 0x000fe400078ef63a */
[----:B------:R-:W2:Y:S04]  /*2ad0*/  LDS R14, [R14+UR5] ;  /* 0x000000050e0e7984 */ /* 0x000ea80008000800 */
[----:B------:R-:W3:Y:S04]  /*2ae0*/  LDS R15, [R15+UR5] ;  /* 0x000000050f0f7984 */ /* 0x000ee80008000800 */
[----:B------:R-:W4:Y:S01]  /*2af0*/  LDS R12, [R12+UR5] ;  /* 0x000000050c0c7984 */ /* 0x000f220008000800 */
[----:B0-----:R-:W-:-:S02]  /*2b00*/  IMAD.SHL.U32 R18, R18, 0x4, RZ ;  /* 0x0000000412127824 */ /* 0x001fc400078e00ff */
[----:B------:R-:W-:Y:S01]  /*2b10*/  VIADD R51, R2, 0x400 ;  /* 0x0000040002337836 */ /* 0x000fe20000000000 */
[----:B------:R-:W-:Y:S02]  /*2b20*/  LOP3.LUT R19, R3, 0x70, RZ, 0xc0, !PT ;  /* 0x0000007003137812 */ /* 0x000fe400078ec0ff */
[----:B------:R-:W-:Y:S02]  /*2b30*/  LOP3.LUT R18, R18, 0x70, RZ, 0xc0, !PT ;  /* 0x0000007012127812 */ /* 0x000fe400078ec0ff */
[----:B------:R-:W-:-:S06]  /*2b40*/  LOP3.LUT R54, R0, 0x60, R19, 0xf6, !PT ;  /* 0x0000006000367812 */ /* 0x000fcc00078ef613 */
[----:B------:R-:W0:Y:S01]  /*2b50*/  LDS R54, [R54+UR5+0x4000] ;  /* 0x0040000536367984 */ /* 0x000e220008000800 */
[----:B-1----:R-:W-:Y:S02]  /*2b60*/  F2FP.F16.E4M3.UNPACK_B R9, R13 ;  /* 0x0000000dff09723e */ /* 0x002fe400020006ff */
[----:B--2---:R-:W-:Y:S02]  /*2b70*/  F2FP.F16.E4M3.UNPACK_B R10, R14 ;  /* 0x0000000eff0a723e */ /* 0x004fe400020006ff */
[----:B---3--:R-:W-:Y:S02]  /*2b80*/  F2FP.F16.E4M3.UNPACK_B R11, R15 ;  /* 0x0000000fff0b723e */ /* 0x008fe400020006ff */
[----:B----4-:R-:W-:-:S07]  /*2b90*/  F2FP.F16.E4M3.UNPACK_B R8, R12 ;  /* 0x0000000cff08723e */ /* 0x010fce00020006ff */
[C---:B------:R-:W-:Y:S08]  /*2ba0*/  HMMA.16816.F16 R38, R8.reuse, R38, RZ ;  /* 0x000000260826723c */ /* 0x040ff000000008ff */
[C---:B------:R-:W-:Y:S08]  /*2bb0*/  HMMA.16816.F16 R36, R8.reuse, R36, RZ ;  /* 0x000000240824723c */ /* 0x040ff000000008ff */
[----:B------:R-:W-:Y:S01]  /*2bc0*/  HMMA.16816.F16 R52, R8, R34, RZ ;  /* 0x000000220834723c */ /* 0x000fe200000008ff */
[----:B------:R-:W-:-:S07]  /*2bd0*/  LOP3.LUT R35, R51, 0x70, R7, 0xf4, !PT ;  /* 0x0000007033237812 */ /* 0x000fce00078ef407 */
[----:B------:R-:W-:Y:S01]  /*2be0*/  HMMA.16816.F16 R10, R8, R32, RZ ;  /* 0x00000020080a723c */ /* 0x000fe200000008ff */
[----:B------:R-:W-:Y:S01]  /*2bf0*/  LOP3.LUT R8, R51, 0x60, R18, 0xf6, !PT ;  /* 0x0000006033087812 */ /* 0x000fe200078ef612 */
[----:B------:R-:W-:Y:S01]  /*2c00*/  HADD2 R9, R4, R44 ;  /* 0x0000002c04097230 */ /* 0x000fe20000000000 */
[C---:B------:R-:W-:Y:S01]  /*2c10*/  LOP3.LUT R51, R0.reuse, 0x70, R3, 0xf4, !PT ;  /* 0x0000007000337812 */ /* 0x040fe200078ef403 */
[----:B------:R-:W-:Y:S01]  /*2c20*/  VIADD R18, R0, 0x400 ;  /* 0x0000040000127836 */ /* 0x000fe20000000000 */
[C---:B------:R-:W-:Y:S01]  /*2c30*/  LOP3.LUT R4, R47.reuse, 0x60, R19, 0xf6, !PT ;  /* 0x000000602f047812 */ /* 0x040fe200078ef613 */
[----:B------:R-:W-:Y:S01]  /*2c40*/  LDS R35, [R35+UR5] ;  /* 0x0000000523237984 */ /* 0x000fe20008000800 */
[----:B------:R-:W-:-:S03]  /*2c50*/  LOP3.LUT R0, R47, 0x70, R3, 0xf4, !PT ;  /* 0x000000702f007812 */ /* 0x000fc600078ef403 */
[----:B------:R-:W2:Y:S01]  /*2c60*/  LDL.LU R47, [R1+0x48] ;  /* 0x00004800012f7983 */ /* 0x000ea20000300800 */
[C---:B------:R-:W-:Y:S02]  /*2c70*/  LOP3.LUT R50, R18.reuse, 0x60, R19, 0xf6, !PT ;  /* 0x0000006012327812 */ /* 0x040fe400078ef613 */
[----:B------:R-:W-:Y:S01]  /*2c80*/  LOP3.LUT R46, R18, 0x70, R3, 0xf4, !PT ;  /* 0x00000070122e7812 */ /* 0x000fe200078ef403 */
[----:B------:R-:W1:Y:S01]  /*2c90*/  LDS R51, [R51+UR5+0x4000] ;  /* 0x0040000533337984 */ /* 0x000e620008000800 */
[C---:B------:R-:W-:Y:S02]  /*2ca0*/  LOP3.LUT R18, R21.reuse, 0x60, R19, 0xf6, !PT ;  /* 0x0000006015127812 */ /* 0x040fe400078ef613 */
[C---:B------:R-:W-:Y:S01]  /*2cb0*/  LOP3.LUT R34, R2.reuse, 0x70, R7, 0xf4, !PT ;  /* 0x0000007002227812 */ /* 0x040fe200078ef407 */
[----:B------:R-:W-:Y:S01]  /*2cc0*/  LDS R33, [R8+UR5] ;  /* 0x0000000508217984 */ /* 0x000fe20008000800 */
[----:B------:R-:W-:Y:S02]  /*2cd0*/  LOP3.LUT R32, R2, 0x60, R58, 0xf6, !PT ;  /* 0x0000006002207812 */ /* 0x000fe400078ef63a */
[----:B------:R-:W-:Y:S01]  /*2ce0*/  LOP3.LUT R19, R21, 0x70, R3, 0xf4, !PT ;  /* 0x0000007015137812 */ /* 0x000fe200078ef403 */
[----:B------:R-:W-:Y:S04]  /*2cf0*/  LDS R50, [R50+UR5+0x4000] ;  /* 0x0040000532327984 */ /* 0x000fe80008000800 */
[----:B------:R-:W-:Y:S04]  /*2d00*/  LDS R32, [R32+UR5] ;  /* 0x0000000520207984 */ /* 0x000fe80008000800 */
[----:B------:R-:W-:Y:S04]  /*2d10*/  LDS R34, [R34+UR5] ;  /* 0x0000000522227984 */ /* 0x000fe80008000800 */
[----:B------:R-:W-:Y:S04]  /*2d20*/  LDS R46, [R46+UR5+0x4000] ;  /* 0x004000052e2e7984 */ /* 0x000fe80008000800 */
[----:B------:R-:W3:Y:S04]  /*2d30*/  LDS R4, [R4+UR5+0x4000] ;  /* 0x0040000504047984 */ /* 0x000ee80008000800 */
[----:B------:R-:W4:Y:S04]  /*2d40*/  LDS R0, [R0+UR5+0x4000] ;  /* 0x0040000500007984 */ /* 0x000f280008000800 */
[----:B------:R-:W5:Y:S04]  /*2d50*/  LDS R18, [R18+UR5+0x4000] ;  /* 0x0040000512127984 */ /* 0x000f680008000800 */
[----:B------:R-:W5:Y:S01]  /*2d60*/  LDS R19, [R19+UR5+0x4000] ;  /* 0x0040000513137984 */ /* 0x000f620008000800 */
[----:B------:R-:W-:-:S02]  /*2d70*/  F2FP.F16.E4M3.UNPACK_B R13, R13.H1 ;  /* 0x0000000dff0d723e */ /* 0x000fc400030006ff */
[----:B------:R-:W-:Y:S02]  /*2d80*/  F2FP.F16.E4M3.UNPACK_B R14, R14.H1 ;  /* 0x0000000eff0e723e */ /* 0x000fe400030006ff */
[----:B------:R-:W-:Y:S02]  /*2d90*/  F2FP.F16.E4M3.UNPACK_B R15, R15.H1 ;  /* 0x0000000fff0f723e */ /* 0x000fe400030006ff */
[----:B------:R-:W-:Y:S01]  /*2da0*/  F2FP.F16.E4M3.UNPACK_B R12, R12.H1 ;  /* 0x0000000cff0c723e */ /* 0x000fe200030006ff */
[----:B------:R-:W-:Y:S01]  /*2db0*/  HADD2 R60, R17, R45 ;  /* 0x0000002d113c7230 */ /* 0x000fe20000000000 */
[----:B0-----:R-:W-:Y:S02]  /*2dc0*/  F2FP.F16.E4M3.UNPACK_B R40, R54 ;  /* 0x00000036ff28723e */ /* 0x001fe400020006ff */
[----:B-1----:R-:W-:-:S03]  /*2dd0*/  F2FP.F16.E4M3.UNPACK_B R41, R51 ;  /* 0x00000033ff29723e */ /* 0x002fc600020006ff */
[----:B------:R-:W-:Y:S01]  /*2de0*/  HMMA.16816.F16 R2, R12, R24, R38 ;  /* 0x000000180c02723c */ /* 0x000fe20000000826 */
[----:B------:R-:W-:-:S07]  /*2df0*/  HADD2 R73, R73, R49 ;  /* 0x0000003149497230 */ /* 0x000fce0000000000 */
[----:B------:R-:W-:Y:S01]  /*2e00*/  HMMA.16816.F16 R44, R12, R22, R36 ;  /* 0x000000160c2c723c */ /* 0x000fe20000000824 */
[----:B---3--:R-:W-:-:S07]  /*2e10*/  F2FP.F16.E4M3.UNPACK_B R24, R4 ;  /* 0x00000004ff18723e */ /* 0x008fce00020006ff */
[C---:B------:R-:W-:Y:S01]  /*2e20*/  HMMA.16816.F16 R52, R12.reuse, R26, R52 ;  /* 0x0000001a0c34723c */ /* 0x040fe20000000834 */
[----:B------:R-:W-:Y:S02]  /*2e30*/  F2FP.F16.E4M3.UNPACK_B R26, R50 ;  /* 0x00000032ff1a723e */ /* 0x000fe400020006ff */
[----:B------:R-:W-:Y:S02]  /*2e40*/  F2FP.F16.E4M3.UNPACK_B R27, R46 ;  /* 0x0000002eff1b723e */ /* 0x000fe400020006ff */
[----:B----4-:R-:W-:Y:S02]  /*2e50*/  F2FP.F16.E4M3.UNPACK_B R25, R0 ;  /* 0x00000000ff19723e */ /* 0x010fe400020006ff */
[----:B-----5:R-:W-:Y:S01]  /*2e60*/  F2FP.F16.E4M3.UNPACK_B R22, R18 ;  /* 0x00000012ff16723e */ /* 0x020fe200020006ff */
[----:B------:R-:W-:Y:S01]  /*2e70*/  HMMA.16816.F16 R42, R12, R42, R10 ;  /* 0x0000002a0c2a723c */ /* 0x000fe2000000080a */
[----:B------:R-:W-:Y:S02]  /*2e80*/  F2FP.F16.E4M3.UNPACK_B R15, R35 ;  /* 0x00000023ff0f723e */ /* 0x000fe400020006ff */
[----:B------:R-:W-:-:S02]  /*2e90*/  F2FP.F16.E4M3.UNPACK_B R12, R32 ;  /* 0x00000020ff0c723e */ /* 0x000fc400020006ff */
[----:B------:R-:W-:Y:S02]  /*2ea0*/  F2FP.F16.E4M3.UNPACK_B R14, R34 ;  /* 0x00000022ff0e723e */ /* 0x000fe400020006ff */
[----:B------:R-:W-:Y:S02]  /*2eb0*/  F2FP.F16.E4M3.UNPACK_B R13, R33 ;  /* 0x00000021ff0d723e */ /* 0x000fe400020006ff */
[----:B------:R-:W-:Y:S01]  /*2ec0*/  F2FP.F16.E4M3.UNPACK_B R23, R19 ;  /* 0x00000013ff17723e */ /* 0x000fe200020006ff */
[----:B------:R-:W-:-:S04]  /*2ed0*/  HADD2 R69, R69, R48 ;  /* 0x0000003045457230 */ /* 0x000fc80000000000 */
        /* <DEDUP_REMOVED lines=13> */
[----:B------:R-:W-:Y:S02]  /*2fb0*/  F2FP.F16.E4M3.UNPACK_B R15, R0.H1 ;  /* 0x00000000ff0f723e */ /* 0x000fe400030006ff */
[----:B------:R-:W-:Y:S02]  /*2fc0*/  F2FP.F16.E4M3.UNPACK_B R18, R18.H1 ;  /* 0x00000012ff12723e */ /* 0x000fe400030006ff */
[----:B------:R-:W-:Y:S01]  /*2fd0*/  F2FP.F16.E4M3.UNPACK_B R19, R19.H1 ;  /* 0x00000013ff13723e */ /* 0x000fe200030006ff */
[C---:B------:R-:W-:Y:S08]  /*2fe0*/  HMMA.16816.F16 R10, R32.reuse, R38, R10 ;  /* 0x00000026200a723c */ /* 0x040ff0000000080a */
[C---:B------:R-:W-:Y:S08]  /*2ff0*/  HMMA.16816.F16 R12, R32.reuse, R36, R48 ;  /* 0x00000024200c723c */ /* 0x040ff00000000830 */
[C---:B------:R-:W-:Y:S08]  /*3000*/  HMMA.16816.F16 R16, R32.reuse, R14, R16 ;  /* 0x0000000e2010723c */ /* 0x040ff00000000810 */
[----:B------:R-:W-:Y:S01]  /*3010*/  HMMA.16816.F16 R20, R32, R18, R20 ;  /* 0x000000122014723c */ /* 0x000fe20000000814 */
[----:B------:R-:W-:Y:S01]  /*3020*/  LOP3.LUT R32, R65, 0x70, R7, 0xf4, !PT ;  /* 0x0000007041207812 */ /* 0x000fe200078ef407 */
[----:B------:R-:W0:Y:S01]  /*3030*/  LDS R34, [R8+UR5+0x800] ;  /* 0x0008000508227984 */ /* 0x000e220008000800 */
[----:B------:R-:W-:-:S02]  /*3040*/  LOP3.LUT R35, R59, 0x60, R58, 0xf6, !PT ;  /* 0x000000603b237812 */ /* 0x000fc400078ef63a */
[----:B------:R-:W-:Y:S01]  /*3050*/  LOP3.LUT R33, R59, 0x70, R7, 0xf4, !PT ;  /* 0x000000703b217812 */ /* 0x000fe200078ef407 */
[----:B------:R-:W-:Y:S01]  /*3060*/  HADD2 R2, R2, R31 ;  /* 0x0000001f02027230 */ /* 0x000fe20000000000 */
[----:B------:R-:W1:Y:S04]  /*3070*/  LDS R32, [R32+UR5] ;  /* 0x0000000520207984 */ /* 0x000e680008000800 */
[----:B------:R-:W-:Y:S04]  /*3080*/  LDS R35, [R35+UR5] ;  /* 0x0000000523237984 */ /* 0x000fe80008000800 */
[----:B------:R-:W3:Y:S01]  /*3090*/  LDS R33, [R33+UR5] ;  /* 0x0000000521217984 */ /* 0x000ee20008000800 */
[----:B------:R-:W-:-:S02]  /*30a0*/  HADD2 R3, R3, R30 ;  /* 0x0000001e03037230 */ /* 0x000fc40000000000 */
[----:B------:R-:W-:Y:S01]  /*30b0*/  HADD2 R4, R44, R29 ;  /* 0x0000001d2c047230 */ /* 0x000fe20000000000 */
[----:B------:R-:W-:Y:S01]  /*30c0*/  LDS R65, [R8+UR5+0x1000] ;  /* 0x0010000508417984 */ /* 0x000fe20008000800 */
[----:B0-----:R-:W-:Y:S02]  /*30d0*/  F2FP.F16.E4M3.UNPACK_B R29, R34 ;  /* 0x00000022ff1d723e */ /* 0x001fe400020006ff */
[----:B-1----:R-:W-:Y:S02]  /*30e0*/  F2FP.F16.E4M3.UNPACK_B R31, R32 ;  /* 0x00000020ff1f723e */ /* 0x002fe400020006ff */
[----:B---3--:R-:W-:Y:S01]  /*30f0*/  F2FP.F16.E4M3.UNPACK_B R30, R33 ;  /* 0x00000021ff1e723e */ /* 0x008fe200020006ff */
[----:B------:R-:W-:Y:S02]  /*3100*/  HADD2 R6, R52, R6 ;  /* 0x0000000634067230 */ /* 0x000fe40000000000 */
[----:B--2---:R-:W-:Y:S02]  /*3110*/  HADD2 R0, R5, R47 ;  /* 0x0000002f05007230 */ /* 0x004fe40000000000 */
[----:B------:R-:W-:Y:S01]  /*3120*/  HADD2 R5, R45, R28 ;  /* 0x0000001c2d057230 */ /* 0x000fe20000000000 */
[----:B------:R-:W-:-:S07]  /*3130*/  F2FP.F16.E4M3.UNPACK_B R28, R35 ;  /* 0x00000023ff1c723e */ /* 0x000fce00020006ff */
[C---:B------:R-:W-:Y:S08]  /*3140*/  HMMA.16816.F16 R44, R28.reuse, R40, RZ ;  /* 0x000000281c2c723c */ /* 0x040ff000000008ff */
[C---:B------:R-:W-:Y:S08]  /*3150*/  HMMA.16816.F16 R46, R28.reuse, R26, RZ ;  /* 0x0000001a1c2e723c */ /* 0x040ff000000008ff */
[C---:B------:R-:W-:Y:S08]  /*3160*/  HMMA.16816.F16 R48, R28.reuse, R24, RZ ;  /* 0x000000181c30723c */ /* 0x040ff000000008ff */
[----:B------:R-:W-:Y:S01]  /*3170*/  HMMA.16816.F16 R50, R28, R22, RZ ;  /* 0x000000161c32723c */ /* 0x000fe200000008ff */
[----:B------:R-:W-:-:S02]  /*3180*/  F2FP.F16.E4M3.UNPACK_B R28, R35.H1 ;  /* 0x00000023ff1c723e */ /* 0x000fc400030006ff */
[--C-:B------:R-:W-:Y:S02]  /*3190*/  LOP3.LUT R35, R77, 0x70, R7.reuse, 0xf4, !PT ;  /* 0x000000704d237812 */ /* 0x100fe400078ef407 */
[C---:B------:R-:W-:Y:S02]  /*31a0*/  LOP3.LUT R77, R61.reuse, 0x60, R58, 0xf6, !PT ;  /* 0x000000603d4d7812 */ /* 0x040fe400078ef63a */
[----:B------:R-:W-:Y:S02]  /*31b0*/  LOP3.LUT R61, R61, 0x70, R7, 0xf4, !PT ;  /* 0x000000703d3d7812 */ /* 0x000fe400078ef407 */
[----:B------:R-:W0:Y:S04]  /*31c0*/  LDS R35, [R35+UR5] ;  /* 0x0000000523237984 */ /* 0x000e280008000800 */
[----:B------:R-:W1:Y:S04]  /*31d0*/  LDS R77, [R77+UR5] ;  /* 0x000000054d4d7984 */ /* 0x000e680008000800 */
[----:B------:R-:W2:Y:S01]  /*31e0*/  LDS R61, [R61+UR5] ;  /* 0x000000053d3d7984 */ /* 0x000ea20008000800 */
[----:B------:R-:W-:-:S02]  /*31f0*/  F2FP.F16.E4M3.UNPACK_B R29, R34.H1 ;  /* 0x00000022ff1d723e */ /* 0x000fc400030006ff */
[----:B------:R-:W-:Y:S02]  /*3200*/  F2FP.F16.E4M3.UNPACK_B R30, R33.H1 ;  /* 0x00000021ff1e723e */ /* 0x000fe400030006ff */
[----:B------:R-:W-:-:S07]  /*3210*/  F2FP.F16.E4M3.UNPACK_B R31, R32.H1 ;  /* 0x00000020ff1f723e */ /* 0x000fce00030006ff */
[----:B------:R-:W-:Y:S01]  /*3220*/  HMMA.16816.F16 R44, R28, R38, R44 ;  /* 0x000000261c2c723c */ /* 0x000fe2000000082c */
[----:B------:R-:W-:-:S07]  /*3230*/  LOP3.LUT R33, R56, 0x70, R7, 0xf4, !PT ;  /* 0x0000007038217812 */ /* 0x000fce00078ef407 */
[----:B------:R-:W-:Y:S01]  /*3240*/  HMMA.16816.F16 R46, R28, R36, R46 ;  /* 0x000000241c2e723c */ /* 0x000fe2000000082e */
[----:B------:R-:W-:-:S07]  /*3250*/  LOP3.LUT R34, R57, 0x70, R7, 0xf4, !PT ;  /* 0x0000007039227812 */ /* 0x000fce00078ef407 */
[----:B------:R-:W-:Y:S01]  /*3260*/  HMMA.16816.F16 R48, R28, R14, R48 ;  /* 0x0000000e1c30723c */ /* 0x000fe20000000830 */
[----:B------:R-:W-:-:S07]  /*3270*/  LOP3.LUT R32, R56, 0x60, R58, 0xf6, !PT ;  /* 0x0000006038207812 */ /* 0x000fce00078ef63a */
[----:B------:R-:W-:Y:S01]  /*3280*/  HMMA.16816.F16 R50, R28, R18, R50 ;  /* 0x000000121c32723c */ /* 0x000fe20000000832 */
[----:B0-----:R-:W-:Y:S01]  /*3290*/  F2FP.F16.E4M3.UNPACK_B R31, R35 ;  /* 0x00000023ff1f723e */ /* 0x001fe200020006ff */
[----:B------:R-:W-:Y:S01]  /*32a0*/  HADD2 R7, R53, R55 ;  /* 0x0000003735077230 */ /* 0x000fe20000000000 */
[----:B-1----:R-:W-:Y:S01]  /*32b0*/  F2FP.F16.E4M3.UNPACK_B R28, R77 ;  /* 0x0000004dff1c723e */ /* 0x002fe200020006ff */
[----:B------:R-:W0:Y:S01]  /*32c0*/  LDS R32, [R32+UR5] ;  /* 0x0000000520207984 */ /* 0x000e220008000800 */
[----:B--2---:R-:W-:Y:S02]  /*32d0*/  F2FP.F16.E4M3.UNPACK_B R30, R61 ;  /* 0x0000003dff1e723e */ /* 0x004fe400020006ff */
[----:B------:R-:W-:-:S07]  /*32e0*/  F2FP.F16.E4M3.UNPACK_B R29, R65 ;  /* 0x00000041ff1d723e */ /* 0x000fce00020006ff */
[C---:B------:R-:W-:Y:S08]  /*32f0*/  HMMA.16816.F16 R52, R28.reuse, R40, RZ ;  /* 0x000000281c34723c */ /* 0x040ff000000008ff */
[C---:B------:R-:W-:Y:S08]  /*3300*/  HMMA.16816.F16 R54, R28.reuse, R26, RZ ;  /* 0x0000001a1c36723c */ /* 0x040ff000000008ff */
[C---:B------:R-:W-:Y:S08]  /*3310*/  HMMA.16816.F16 R56, R28.reuse, R24, RZ ;  /* 0x000000181c38723c */ /* 0x040ff000000008ff */
[----:B------:R-:W-:Y:S01]  /*3320*/  HMMA.16816.F16 R58, R28, R22, RZ ;  /* 0x000000161c3a723c */ /* 0x000fe200000008ff */
[----:B------:R-:W-:-:S02]  /*3330*/  F2FP.F16.E4M3.UNPACK_B R28, R77.H1 ;  /* 0x0000004dff1c723e */ /* 0x000fc400030006ff */
[----:B------:R-:W-:Y:S01]  /*3340*/  F2FP.F16.E4M3.UNPACK_B R29, R65.H1 ;  /* 0x00000041ff1d723e */ /* 0x000fe200030006ff */
[----:B------:R-:W2:Y:S01]  /*3350*/  LDL.LU R77, [R1] ;  /* 0x00000000014d7983 */ /* 0x000ea20000300800 */
[----:B------:R-:W-:Y:S02]  /*3360*/  F2FP.F16.E4M3.UNPACK_B R30, R61.H1 ;  /* 0x0000003dff1e723e */ /* 0x000fe400030006ff */
[----:B------:R-:W-:Y:S01]  /*3370*/  F2FP.F16.E4M3.UNPACK_B R31, R35.H1 ;  /* 0x00000023ff1f723e */ /* 0x000fe200030006ff */
[----:B------:R-:W3:Y:S04]  /*3380*/  LDL.LU R65, [R1+0x4] ;  /* 0x0000040001417983 */ /* 0x000ee80000300800 */
[----:B------:R-:W-:Y:S02]  /*3390*/  LDS R35, [R34+UR5] ;  /* 0x0000000522237984 */ /* 0x000fe40008000800 */
[C---:B------:R-:W-:Y:S02]  /*33a0*/  HMMA.16816.F16 R52, R28.reuse, R38, R52 ;  /* 0x000000261c34723c */ /* 0x040fe40000000834 */
[----:B------:R-:W4:Y:S06]  /*33b0*/  LDL.LU R61, [R1+0x8] ;  /* 0x00000800013d7983 */ /* 0x000f2c0000300800 */
[C---:B------:R-:W-:Y:S08]  /*33c0*/  HMMA.16816.F16 R54, R28.reuse, R36, R54 ;  /* 0x000000241c36723c */ /* 0x040ff00000000836 */
[C---:B------:R-:W-:Y:S08]  /*33d0*/  HMMA.16816.F16 R56, R28.reuse, R14, R56 ;  /* 0x0000000e1c38723c */ /* 0x040ff00000000838 */
[----:B------:R-:W-:Y:S01]  /*33e0*/  HMMA.16816.F16 R58, R28, R18, R58 ;  /* 0x000000121c3a723c */ /* 0x000fe2000000083a */
[----:B------:R-:W1:Y:S04]  /*33f0*/  LDS R31, [R33+UR5] ;  /* 0x00000005211f7984 */ /* 0x000e680008000800 */
[----:B------:R5:W1:Y:S01]  /*3400*/  LDS R33, [R8+UR5+0x1800] ;  /* 0x0018000508217984 */ /* 0x000a620008000800 */
[----:B0-----:R-:W-:-:S02]  /*3410*/  F2FP.F16.E4M3.UNPACK_B R28, R32 ;  /* 0x00000020ff1c723e */ /* 0x001fc400020006ff */
[----:B------:R-:W-:Y:S01]  /*3420*/  F2FP.F16.E4M3.UNPACK_B R32, R32.H1 ;  /* 0x00000020ff20723e */ /* 0x000fe200030006ff */
[----:B-----5:R-:W5:Y:S01]  /*3430*/  LDL.LU R8, [R1+0xc] ;  /* 0x00000c0001087983 */ /* 0x020f620000300800 */
[-C--:B-1----:R-:W-:Y:S02]  /*3440*/  F2FP.F16.E4M3.UNPACK_B R30, R31.reuse ;  /* 0x0000001fff1e723e */ /* 0x082fe400020006ff */
[----:B------:R-:W-:Y:S02]  /*3450*/  F2FP.F16.E4M3.UNPACK_B R34, R31.H1 ;  /* 0x0000001fff22723e */ /* 0x000fe400030006ff */
[----:B------:R-:W-:Y:S02]  /*3460*/  F2FP.F16.E4M3.UNPACK_B R29, R33 ;  /* 0x00000021ff1d723e */ /* 0x000fe400020006ff */
[----:B------:R-:W-:-:S07]  /*3470*/  F2FP.F16.E4M3.UNPACK_B R31, R35 ;  /* 0x00000023ff1f723e */ /* 0x000fce00020006ff */
[C---:B------:R-:W-:Y:S08]  /*3480*/  HMMA.16816.F16 R40, R28.reuse, R40, RZ ;  /* 0x000000281c28723c */ /* 0x040ff000000008ff */
[----:B------:R-:W-:Y:S01]  /*3490*/  HMMA.16816.F16 R26, R28, R26, RZ ;  /* 0x0000001a1c1a723c */ /* 0x000fe200000008ff */
[----:B------:R-:W-:Y:S02]  /*34a0*/  F2FP.F16.E4M3.UNPACK_B R33, R33.H1 ;  /* 0x00000021ff21723e */ /* 0x000fe400030006ff */
[----:B------:R-:W-:-:S05]  /*34b0*/  F2FP.F16.E4M3.UNPACK_B R35, R35.H1 ;  /* 0x00000023ff23723e */ /* 0x000fca00030006ff */
[----:B------:R-:W-:Y:S08]  /*34c0*/  HMMA.16816.F16 R24, R28, R24, RZ ;  /* 0x000000181c18723c */ /* 0x000ff000000008ff */
[C---:B------:R-:W-:Y:S01]  /*34d0*/  HMMA.16816.F16 R38, R32.reuse, R38, R40 ;  /* 0x000000262026723c */ /* 0x040fe20000000828 */
[----:B------:R-:W2:Y:S04]  /*34e0*/  LDL.LU R40, [R1+0x14] ;  /* 0x0000140001287983 */ /* 0x000ea80000300800 */
[----:B------:R-:W3:Y:S03]  /*34f0*/  LDL.LU R41, [R1+0x10] ;  /* 0x0000100001297983 */ /* 0x000ee60000300800 */
[----:B------:R-:W-:Y:S01]  /*3500*/  HMMA.16816.F16 R36, R32, R36, R26 ;  /* 0x000000242024723c */ /* 0x000fe2000000081a */
[----:B------:R-:W4:Y:S04]  /*3510*/  LDL.LU R26, [R1+0x1c] ;  /* 0x00001c00011a7983 */ /* 0x000f280000300800 */
[----:B------:R-:W4:Y:S03]  /*3520*/  LDL.LU R27, [R1+0x18] ;  /* 0x00001800011b7983 */ /* 0x000f260000300800 */
[----:B------:R-:W-:Y:S01]  /*3530*/  HMMA.16816.F16 R22, R28, R22, RZ ;  /* 0x000000161c16723c */ /* 0x000fe200000008ff */
[----:B------:R-:W4:Y:S04]  /*3540*/  LDL.LU R31, [R1+0x20] ;  /* 0x00002000011f7983 */ /* 0x000f280000300800 */
[----:B------:R-:W4:Y:S04]  /*3550*/  LDL.LU R28, [R1+0x34] ;  /* 0x00003400011c7983 */ /* 0x000f280000300800 */
[----:B------:R-:W4:Y:S04]  /*3560*/  LDL.LU R29, [R1+0x24] ;  /* 0x00002400011d7983 */ /* 0x000f280000300800 */
[----:B------:R-:W4:Y:S01]  /*3570*/  LDL.LU R30, [R1+0x28] ;  /* 0x00002800011e7983 */ /* 0x000f220000300800 */
[----:B------:R-:W-:Y:S01]  /*3580*/  HADD2 R9, R58, R9 ;  /* 0x000000093a097230 */ /* 0x000fe20000000000 */
[----:B------:R-:W-:Y:S01]  /*3590*/  UIADD3 UR5, UPT, UPT, UR4, 0x70, URZ ;  /* 0x0000007004057890 */ /* 0x000fe2000fffe0ff */
[----:B------:R-:W-:-:S02]  /*35a0*/  HADD2 R21, R21, R76 ;  /* 0x0000004c15157230 */ /* 0x000fc40000000000 */
[----:B------:R-:W-:Y:S02]  /*35b0*/  HADD2 R48, R48, R74 ;  /* 0x0000004a30307230 */ /* 0x000fe40000000000 */
[----:B-----5:R-:W-:Y:S02]  /*35c0*/  HADD2 R13, R13, R8 ;  /* 0x000000080d0d7230 */ /* 0x020fe40000000000 */
[----:B--2---:R-:W-:Y:S02]  /*35d0*/  HADD2 R11, R11, R40 ;  /* 0x000000280b0b7230 */ /* 0x004fe40000000000 */
[----:B---3--:R-:W-:Y:S02]  /*35e0*/  HADD2 R12, R12, R41 ;  /* 0x000000290c0c7230 */ /* 0x008fe40000000000 */
[----:B----4-:R-:W-:Y:S02]  /*35f0*/  HADD2 R43, R43, R26 ;  /* 0x0000001a2b2b7230 */ /* 0x010fe40000000000 */
[----:B------:R-:W-:-:S02]  /*3600*/  HADD2 R10, R10, R27 ;  /* 0x0000001b0a0a7230 */ /* 0x000fc40000000000 */
[----:B------:R-:W-:Y:S02]  /*3610*/  HADD2 R42, R42, R31 ;  /* 0x0000001f2a2a7230 */ /* 0x000fe40000000000 */
[----:B------:R-:W2:Y:S04]  /*3620*/  LDL.LU R31, [R1+0x2c] ;  /* 0x00002c00011f7983 */ /* 0x000ea80000300800 */
[----:B------:R-:W3:Y:S04]  /*3630*/  LDL.LU R26, [R1+0x30] ;  /* 0x00003000011a7983 */ /* 0x000ee80000300800 */
[----:B------:R-:W4:Y:S04]  /*3640*/  LDL.LU R27, [R1+0x44] ;  /* 0x00004400011b7983 */ /* 0x000f280000300800 */
[----:B------:R-:W5:Y:S04]  /*3650*/  LDL.LU R40, [R1+0x40] ;  /* 0x0000400001287983 */ /* 0x000f680000300800 */
[----:B------:R-:W5:Y:S04]  /*3660*/  LDL.LU R41, [R1+0x3c] ;  /* 0x00003c0001297983 */ /* 0x000f680000300800 */
[----:B------:R-:W5:Y:S01]  /*3670*/  LDL.LU R8, [R1+0x38] ;  /* 0x0000380001087983 */ /* 0x000f620000300800 */
[----:B------:R-:W-:Y:S01]  /*3680*/  HMMA.16816.F16 R22, R32, R18, R22 ;  /* 0x000000122016723c */ /* 0x000fe20000000816 */
[----:B------:R-:W-:-:S02]  /*3690*/  HADD2 R18, R57, R60 ;  /* 0x0000003c39127230 */ /* 0x000fc40000000000 */
[----:B------:R-:W-:Y:S02]  /*36a0*/  VIADD R28, R28, 0x80 ;  /* 0x000000801c1c7836 */ /* 0x000fe40000000000 */
[----:B------:R-:W-:Y:S02]  /*36b0*/  VIADD R29, R29, 0x80 ;  /* 0x000000801d1d7836 */ /* 0x000fe40000000000 */
[----:B------:R-:W-:Y:S01]  /*36c0*/  VIADD R30, R30, 0x80 ;  /* 0x000000801e1e7836 */ /* 0x000fe20000000000 */
[----:B------:R0:W-:Y:S04]  /*36d0*/  STL [R1+0x4], R18 ;  /* 0x0000041201007387 */ /* 0x0001e80000100800 */
[----:B------:R0:W-:Y:S04]  /*36e0*/  STL [R1], R9 ;  /* 0x0000000901007387 */ /* 0x0001e80000100800 */
[----:B------:R0:W-:Y:S04]  /*36f0*/  STL [R1+0x34], R28 ;  /* 0x0000341c01007387 */ /* 0x0001e80000100800 */
[----:B------:R0:W-:Y:S04]  /*3700*/  STL [R1+0x24], R29 ;  /* 0x0000241d01007387 */ /* 0x0001e80000100800 */
[----:B------:R0:W-:Y:S01]  /*3710*/  STL [R1+0x28], R30 ;  /* 0x0000281e01007387 */ /* 0x0001e20000100800 */
[----:B------:R-:W-:Y:S01]  /*3720*/  HMMA.16816.F16 R14, R32, R14, R24 ;  /* 0x0000000e200e723c */ /* 0x000fe20000000818 */
[----:B------:R-:W-:Y:S01]  /*3730*/  UISETP.GE.AND UP0, UPT, UR5, UR11, UPT ;  /* 0x0000000b0500728c */ /* 0x000fe2000bf06270 */
[----:B------:R-:W-:-:S02]  /*3740*/  HADD2 R16, R16, R61 ;  /* 0x0000003d10107230 */ /* 0x000fc40000000000 */
[----:B------:R-:W-:Y:S02]  /*3750*/  HADD2 R61, R20, R77 ;  /* 0x0000004d143d7230 */ /* 0x000fe40000000000 */
[----:B------:R-:W-:Y:S02]  /*3760*/  HADD2 R65, R17, R65 ;  /* 0x0000004111417230 */ /* 0x000fe40000000000 */
[----:B------:R-:W-:Y:S02]  /*3770*/  HADD2 R20, R51, R71 ;  /* 0x0000004733147230 */ /* 0x000fe40000000000 */
[----:B------:R-:W-:Y:S02]  /*3780*/  HADD2 R17, R44, R75 ;  /* 0x0000004b2c117230 */ /* 0x000fe40000000000 */
[----:B------:R-:W-:Y:S02]  /*3790*/  HADD2 R49, R49, R73 ;  /* 0x0000004931317230 */ /* 0x000fe40000000000 */
        /* <DEDUP_REMOVED lines=17> */
[----:B------:R-:W-:Y:S01]  /*38b0*/  HADD2 R74, R23, R43 ;  /* 0x0000002b174a7230 */ /* 0x000fe20000000000 */
[----:B------:R-:W-:Y:S01]  /*38c0*/  UIADD3 UR4, UPT, UPT, UR4, 0x80, URZ ;  /* 0x0000008004047890 */ /* 0x000fe2000fffe0ff */
[----:B------:R-:W-:Y:S01]  /*38d0*/  BAR.SYNC.DEFER_BLOCKING 0x0 ;  /* 0x0000000000007b1d */ /* 0x000fe20000010000 */
[----:B--2---:R-:W-:-:S02]  /*38e0*/  VIADD R31, R31, 0x80 ;  /* 0x000000801f1f7836 */ /* 0x004fc40000000000 */
[----:B---3--:R-:W-:-:S03]  /*38f0*/  VIADD R26, R26, 0x80 ;  /* 0x000000801a1a7836 */ /* 0x008fc60000000000 */
[----:B------:R0:W-:Y:S01]  /*3900*/  STL [R1+0x2c], R31 ;  /* 0x00002c1f01007387 */ /* 0x0001e20000100800 */
[----:B----4-:R-:W-:-:S03]  /*3910*/  VIADD R27, R27, 0x80 ;  /* 0x000000801b1b7836 */ /* 0x010fc60000000000 */
[----:B------:R0:W-:Y:S01]  /*3920*/  STL [R1+0x30], R26 ;  /* 0x0000301a01007387 */ /* 0x0001e20000100800 */
[----:B-----5:R-:W-:-:S03]  /*3930*/  VIADD R40, R40, 0x80 ;  /* 0x0000008028287836 */ /* 0x020fc60000000000 */
[----:B------:R0:W-:Y:S01]  /*3940*/  STL [R1+0x44], R27 ;  /* 0x0000441b01007387 */ /* 0x0001e20000100800 */
[----:B------:R-:W-:Y:S02]  /*3950*/  VIADD R41, R41, 0x80 ;  /* 0x0000008029297836 */ /* 0x000fe40000000000 */
[----:B------:R-:W-:Y:S01]  /*3960*/  VIADD R8, R8, 0x80 ;  /* 0x0000008008087836 */ /* 0x000fe20000000000 */
[----:B------:R0:W-:Y:S04]  /*3970*/  STL [R1+0x40], R40 ;  /* 0x0000402801007387 */ /* 0x0001e80000100800 */
[----:B------:R0:W-:Y:S04]  /*3980*/  STL [R1+0x38], R8 ;  /* 0x0000380801007387 */ /* 0x0001e80000100800 */
[----:B------:R0:W-:Y:S01]  /*3990*/  STL [R1+0x3c], R41 ;  /* 0x00003c2901007387 */ /* 0x0001e20000100800 */
[----:B------:R-:W-:Y:S05]  /*39a0*/  BRA.U !UP0, `(.L_x_1) ;  /* 0xffffffc908907547 */ /* 0x000fea000b83ffff */
.L_x_0:
[----:B0-----:R-:W2:Y:S01]  /*39b0*/  LDL.LU R26, [R1] ;  /* 0x00000000011a7983 */ /* 0x001ea20000300800 */
[----:B------:R-:W0:Y:S01]  /*39c0*/  LDC.64 R2, c[0x0][0x398] ;  /* 0x0000e600ff027b82 */ /* 0x000e220000000a00 */
[----:B------:R-:W3:Y:S02]  /*39d0*/  LDCU.64 UR4, c[0x0][0x390] ;  /* 0x00007200ff0477ac */ /* 0x000ee40008000a00 */
[----:B------:R-:W4:Y:S01]  /*39e0*/  LDL.LU R28, [R1+0x4] ;  /* 0x00000400011c7983 */ /* 0x000f220000300800 */
[----:B------:R-:W5:Y:S01]  /*39f0*/  S2R R6, SR_TID.X ;  /* 0x0000000000067919 */ /* 0x000f620000002100 */
[----:B------:R-:W1:Y:S01]  /*3a00*/  S2R R5, SR_CTAID.Y ;  /* 0x0000000000057919 */ /* 0x000e620000002600 */
[----:B------:R-:W3:Y:S01]  /*3a10*/  S2R R8, SR_CTAID.X ;  /* 0x0000000000087919 */ /* 0x000ee20000002500 */
[C---:B-----5:R-:W-:Y:S01]  /*3a20*/  LOP3.LUT R0, R6.reuse, 0x60, RZ, 0xc0, !PT ;  /* 0x0000006006007812 */ /* 0x060fe200078ec0ff */
[----:B------:R-:W-:Y:S01]  /*3a30*/  IMAD.SHL.U32 R4, R6, 0x2, RZ ;  /* 0x0000000206047824 */ /* 0x000fe200078e00ff */
[----:B------:R-:W-:-:S02]  /*3a40*/  SHF.R.U32.HI R7, RZ, 0x1, R6 ;  /* 0x00000001ff077819 */ /* 0x000fc40000011606 */
[----:B------:R-:W-:Y:S01]  /*3a50*/  SHF.R.U32.HI R6, RZ, 0x2, R6 ;  /* 0x00000002ff067819 */ /* 0x000fe20000011606 */
[----:B-1----:R-:W-:Y:S01]  /*3a60*/  IMAD R0, R5, 0x80, R0 ;  /* 0x0000008005007824 */ /* 0x002fe200078e0200 */
[----:B------:R-:W-:Y:S02]  /*3a70*/  LOP3.LUT R5, R4, 0x6, RZ, 0xc0, !PT ;  /* 0x0000000604057812 */ /* 0x000fe400078ec0ff */
[----:B------:R-:W-:Y:S02]  /*3a80*/  LOP3.LUT R7, R7, 0x40, RZ, 0xc0, !PT ;  /* 0x0000004007077812 */ /* 0x000fe400078ec0ff */
[----:B------:R-:W-:Y:S01]  /*3a90*/  LOP3.LUT R6, R6, 0x7, RZ, 0xc0, !PT ;  /* 0x0000000706067812 */ /* 0x000fe200078ec0ff */
[----:B------:R-:W-:Y:S02]  /*3aa0*/  IMAD.IADD R0, R0, 0x1, R5 ;  /* 0x0000000100007824 */ /* 0x000fe400078e0205 */
[----:B---3--:R-:W-:Y:S02]  /*3ab0*/  IMAD R19, R8, 0x80, R7 ;  /* 0x0000008008137824 */ /* 0x008fe400078e0207 */
[----:B------:R-:W-:-:S02]  /*3ac0*/  VIADD R4, R0, 0x1 ;  /* 0x0000000100047836 */ /* 0x000fc40000000000 */
[----:B------:R-:W-:Y:S02]  /*3ad0*/  IMAD.IADD R19, R6, 0x1, R19 ;  /* 0x0000000106137824 */ /* 0x000fe400078e0213 */
[----:B------:R-:W-:Y:S01]  /*3ae0*/  VIADD R14, R0, 0x9 ;  /* 0x00000009000e7836 */ /* 0x000fe20000000000 */
[CC--:B0-----:R-:W-:Y:S01]  /*3af0*/  ISETP.GE.AND P1, PT, R4.reuse, R3.reuse, PT ;  /* 0x000000030400720c */ /* 0x0c1fe20003f26270 */
[C---:B------:R-:W-:Y:S01]  /*3b00*/  VIADD R23, R19.reuse, 0x8 ;  /* 0x0000000813177836 */ /* 0x040fe20000000000 */
[-C--:B------:R-:W-:Y:S01]  /*3b10*/  ISETP.GE.AND P3, PT, R4, R3.reuse, PT ;  /* 0x000000030400720c */ /* 0x080fe20003f66270 */
[C---:B------:R-:W-:Y:S01]  /*3b20*/  IMAD R18, R19.reuse, R3, RZ ;  /* 0x0000000313127224 */ /* 0x040fe200078e02ff */
[CC--:B------:R-:W-:Y:S01]  /*3b30*/  ISETP.LT.AND P1, PT, R19.reuse, R2.reuse, !P1 ;  /* 0x000000021300720c */ /* 0x0c0fe20004f21270 */
[----:B------:R-:W-:Y:S01]  /*3b40*/  VIADD R27, R19, 0x18 ;  /* 0x00000018131b7836 */ /* 0x000fe20000000000 */
[----:B------:R-:W-:Y:S01]  /*3b50*/  ISETP.GE.OR P4, PT, R23, R2, P3 ;  /* 0x000000021700720c */ /* 0x000fe20001f86670 */
[----:B------:R-:W-:Y:S01]  /*3b60*/  IMAD R25, R3, 0x8, R18 ;  /* 0x0000000803197824 */ /* 0x000fe200078e0212 */
[----:B------:R-:W-:-:S04]  /*3b70*/  IADD3 R22, P0, PT, R0, R18, RZ ;  /* 0x0000001200167210 */ /* 0x000fc80007f1e0ff */
[----:B------:R-:W-:-:S05]  /*3b80*/  LEA R4, P2, R22, UR4, 0x1 ;  /* 0x0000000416047c11 */ /* 0x000fca000f8408ff */
[----:B------:R-:W0:Y:S01]  /*3b90*/  @P1 LDC.64 R8, c[0x0][0x390] ;  /* 0x0000e400ff081b82 */ /* 0x000e220000000a00 */
[C---:B------:R-:W-:Y:S02]  /*3ba0*/  @P1 IMAD.IADD R5, R0.reuse, 0x1, R18 ;  /* 0x0000000100051824 */ /* 0x040fe400078e0212 */
[----:B------:R-:W-:-:S05]  /*3bb0*/  @!P4 IMAD.IADD R15, R0, 0x1, R25 ;  /* 0x00000001000fc824 */ /* 0x000fca00078e0219 */
[----:B------:R-:W1:Y:S01]  /*3bc0*/  @!P4 LDC.64 R6, c[0x0][0x390] ;  /* 0x0000e400ff06cb82 */ /* 0x000e620000000a00 */
[----:B0-----:R-:W-:Y:S01]  /*3bd0*/  @P1 IMAD.WIDE R8, R5, 0x2, R8 ;  /* 0x0000000205081825 */ /* 0x001fe200078e0208 */
[----:B------:R-:W-:Y:S02]  /*3be0*/  LEA.HI.X.SX32 R5, R18, RZ, 0x1, P0 ;  /* 0x000000ff12057211 */ /* 0x000fe400000f0eff */
[----:B------:R-:W-:Y:S02]  /*3bf0*/  ISETP.GE.AND P0, PT, R14, R3, PT ;  /* 0x000000030e00720c */ /* 0x000fe40003f06270 */
[----:B------:R0:W-:Y:S01]  /*3c00*/  @P1 STG.E desc[UR8][R8.64], R10 ;  /* 0x0000000a08001986 */ /* 0x0001e2000c101908 */
[----:B------:R-:W-:Y:S02]  /*3c10*/  IADD3 R24, P1, PT, R0, R25, RZ ;  /* 0x0000001900187210 */ /* 0x000fe40007f3e0ff */
[----:B------:R-:W-:Y:S01]  /*3c20*/  LEA.HI.X R5, R22, UR5, R5, 0x1, P2 ;  /* 0x0000000516057c11 */ /* 0x000fe200090f0c05 */
[----:B------:R-:W-:Y:S01]  /*3c30*/  VIADD R22, R0, 0x11 ;  /* 0x0000001100167836 */ /* 0x000fe20000000000 */
[----:B------:R-:W-:Y:S01]  /*3c40*/  ISETP.GE.OR P6, PT, R19, R2, P0 ;  /* 0x000000021300720c */ /* 0x000fe200007c6670 */
[----:B-1----:R-:W-:Y:S01]  /*3c50*/  @!P4 IMAD.WIDE R14, R15, 0x2, R6 ;  /* 0x000000020f0ec825 */ /* 0x002fe200078e0206 */
[----:B------:R-:W-:-:S02]  /*3c60*/  LEA.HI.X.SX32 R25, R25, RZ, 0x1, P1 ;  /* 0x000000ff19197211 */ /* 0x000fc400008f0eff */
[----:B------:R-:W-:Y:S02]  /*3c70*/  LEA R6, P1, R24, UR4, 0x1 ;  /* 0x0000000418067c11 */ /* 0x000fe4000f8208ff */
[----:B------:R-:W-:Y:S01]  /*3c80*/  ISETP.GE.AND P2, PT, R22, R3, PT ;  /* 0x000000031600720c */ /* 0x000fe20003f46270 */
[----:B------:R1:W-:Y:S01]  /*3c90*/  @!P4 STG.E desc[UR8][R14.64], R11 ;  /* 0x0000000b0e00c986 */ /* 0x0003e2000c101908 */
[----:B------:R-:W-:Y:S01]  /*3ca0*/  LEA.HI.X R7, R24, UR5, R25, 0x1, P1 ;  /* 0x0000000518077c11 */ /* 0x000fe200088f0c19 */
[----:B------:R-:W-:Y:S01]  /*3cb0*/  VIADD R25, R19, 0x10 ;  /* 0x0000001013197836 */ /* 0x000fe20000000000 */
[-C--:B------:R-:W-:Y:S01]  /*3cc0*/  ISETP.GE.OR P5, PT, R23, R2.reuse, P0 ;  /* 0x000000021700720c */ /* 0x080fe200007a6670 */
[----:B0-----:R-:W-:Y:S01]  /*3cd0*/  VIADD R8, R0, 0x19 ;  /* 0x0000001900087836 */ /* 0x001fe20000000000 */
[-C--:B------:R-:W-:Y:S01]  /*3ce0*/  ISETP.GE.OR P1, PT, R19, R2.reuse, P2 ;  /* 0x000000021300720c */ /* 0x080fe20001726670 */
[----:B------:R-:W-:Y:S01]  /*3cf0*/  @!P6 STG.E desc[UR8][R4.64+0x10], R12 ;  /* 0x0000100c0400e986 */ /* 0x000fe2000c101908 */
[----:B------:R-:W-:-:S02]  /*3d00*/  ISETP.GE.OR P6, PT, R23, R2, P2 ;  /* 0x000000021700720c */ /* 0x000fc400017c6670 */
[----:B------:R-:W-:-:S07]  /*3d10*/  ISETP.GE.OR P4, PT, R25, R2, P3 ;  /* 0x000000021900720c */ /* 0x000fce0001f86670 */
[----:B------:R0:W-:Y:S01]  /*3d20*/  @!P5 STG.E desc[UR8][R6.64+0x10], R13 ;  /* 0x0000100d0600d986 */ /* 0x0001e2000c101908 */
[----:B------:R-:W-:-:S03]  /*3d30*/  ISETP.GE.OR P5, PT, R27, R2, P3 ;  /* 0x000000021b00720c */ /* 0x000fc60001fa6670 */
[----:B------:R-:W-:Y:S01]  /*3d40*/  @!P1 STG.E desc[UR8][R4.64+0x20], R16 ;  /* 0x0000201004009986 */ /* 0x000fe2000c101908 */
[----:B------:R-:W-:Y:S01]  /*3d50*/  ISETP.GE.AND P1, PT, R8, R3, PT ;  /* 0x000000030800720c */ /* 0x000fe20003f26270 */
[----:B-1----:R-:W1:Y:S02]  /*3d60*/  @!P4 LDC.64 R10, c[0x0][0x390] ;  /* 0x0000e400ff0acb82 */ /* 0x002e640000000a00 */
[----:B------:R-:W-:Y:S01]  /*3d70*/  @!P6 STG.E desc[UR8][R6.64+0x20], R65 ;  /* 0x000020410600e986 */ /* 0x000fe2000c101908 */
[----:B------:R-:W-:Y:S01]  /*3d80*/  ISETP.GE.OR P6, PT, R19, R2, P1 ;  /* 0x000000021300720c */ /* 0x000fe20000fc6670 */
[----:B0-----:R-:W-:-:S04]  /*3d90*/  IMAD R13, R3, 0x10, R18 ;  /* 0x00000010030d7824 */ /* 0x001fc800078e0212 */
[----:B------:R-:W0:Y:S01]  /*3da0*/  @!P5 LDC.64 R8, c[0x0][0x390] ;  /* 0x0000e400ff08db82 */ /* 0x000e220000000a00 */
[C---:B------:R-:W-:Y:S02]  /*3db0*/  IMAD R18, R3.reuse, 0x20, R18 ;  /* 0x0000002003127824 */ /* 0x040fe400078e0212 */
[----:B------:R-:W-:-:S04]  /*3dc0*/  IMAD R15, R3, 0x8, R13 ;  /* 0x00000008030f7824 */ /* 0x000fc800078e020d */
[C---:B------:R-:W-:Y:S01]  /*3dd0*/  @!P5 IMAD.IADD R29, R0.reuse, 0x1, R15 ;  /* 0x00000001001dd824 */ /* 0x040fe200078e020f */
[----:B------:R3:W-:Y:S01]  /*3de0*/  @!P6 STG.E desc[UR8][R4.64+0x30], R61 ;  /* 0x0000303d0400e986 */ /* 0x0007e2000c101908 */
[----:B------:R-:W-:Y:S01]  /*3df0*/  ISETP.GE.OR P6, PT, R23, R2, P1 ;  /* 0x000000021700720c */ /* 0x000fe20000fc6670 */
[----:B------:R-:W-:-:S04]  /*3e00*/  @!P4 IMAD.IADD R23, R0, 0x1, R13 ;  /* 0x000000010017c824 */ /* 0x000fc800078e020d */
[----:B-1----:R-:W-:-:S04]  /*3e10*/  @!P4 IMAD.WIDE R10, R23, 0x2, R10 ;  /* 0x00000002170ac825 */ /* 0x002fc800078e020a */
[----:B------:R-:W-:-:S04]  /*3e20*/  VIADD R23, R19, 0x30 ;  /* 0x0000003013177836 */ /* 0x000fc80000000000 */
[----:B------:R1:W-:Y:S01]  /*3e30*/  @!P6 STG.E desc[UR8][R6.64+0x30], R21 ;  /* 0x000030150600e986 */ /* 0x0003e2000c101908 */
[----:B------:R-:W-:Y:S01]  /*3e40*/  IADD3 R12, P6, PT, R0, R13, RZ ;  /* 0x0000000d000c7210 */ /* 0x000fe20007fde0ff */
[----:B0-----:R-:W-:Y:S02]  /*3e50*/  @!P5 IMAD.WIDE R8, R29, 0x2, R8 ;  /* 0x000000021d08d825 */ /* 0x001fe400078e0208 */
[----:B------:R0:W-:Y:S01]  /*3e60*/  @!P4 STG.E desc[UR8][R10.64], R17 ;  /* 0x000000110a00c986 */ /* 0x0001e2000c101908 */
[-C--:B------:R-:W-:Y:S02]  /*3e70*/  ISETP.GE.OR P4, PT, R25, R2.reuse, P0 ;  /* 0x000000021900720c */ /* 0x080fe40000786670 */
[----:B------:R-:W-:Y:S01]  /*3e80*/  LEA.HI.X.SX32 R13, R13, RZ, 0x1, P6 ;  /* 0x000000ff0d0d7211 */ /* 0x000fe200030f0eff */
[----:B------:R5:W-:Y:S01]  /*3e90*/  @!P5 STG.E desc[UR8][R8.64], R64 ;  /* 0x000000400800d986 */ /* 0x000be2000c101908 */
[C---:B---3--:R-:W-:Y:S02]  /*3ea0*/  LEA R4, P6, R12.reuse, UR4, 0x1 ;  /* 0x000000040c047c11 */ /* 0x048fe4000f8c08ff */
[----:B------:R-:W-:Y:S01]  /*3eb0*/  ISETP.GE.OR P5, PT, R27, R2, P0 ;  /* 0x000000021b00720c */ /* 0x000fe200007a6670 */
[----:B-1----:R-:W-:Y:S01]  /*3ec0*/  VIADD R21, R19, 0x28 ;  /* 0x0000002813157836 */ /* 0x002fe20000000000 */
[----:B------:R-:W-:-:S02]  /*3ed0*/  LEA.HI.X R5, R12, UR5, R13, 0x1, P6 ;  /* 0x000000050c057c11 */ /* 0x000fc4000b0f0c0d */
[----:B------:R-:W-:Y:S01]  /*3ee0*/  IADD3 R12, P6, PT, R0, R15, RZ ;  /* 0x0000000f000c7210 */ /* 0x000fe20007fde0ff */
[----:B0-----:R-:W-:Y:S02]  /*3ef0*/  VIADD R17, R19, 0x20 ;  /* 0x0000002013117836 */ /* 0x001fe40000000000 */
[----:B------:R-:W-:Y:S01]  /*3f00*/  @!P4 STG.E desc[UR8][R4.64+0x10], R63 ;  /* 0x0000103f0400c986 */ /* 0x000fe2000c101908 */
[----:B------:R-:W-:Y:S01]  /*3f10*/  LEA.HI.X.SX32 R15, R15, RZ, 0x1, P6 ;  /* 0x000000ff0f0f7211 */ /* 0x000fe200030f0eff */
[----:B------:R-:W-:Y:S01]  /*3f20*/  VIADD R19, R19, 0x38 ;  /* 0x0000003813137836 */ /* 0x000fe20000000000 */
[C---:B------:R-:W-:Y:S02]  /*3f30*/  LEA R6, P4, R12.reuse, UR4, 0x1 ;  /* 0x000000040c067c11 */ /* 0x040fe4000f8808ff */
[-C--:B------:R-:W-:Y:S02]  /*3f40*/  ISETP.GE.OR P6, PT, R25, R2.reuse, P2 ;  /* 0x000000021900720c */ /* 0x080fe400017c6670 */
[----:B------:R-:W-:Y:S01]  /*3f50*/  LEA.HI.X R7, R12, UR5, R15, 0x1, P4 ;  /* 0x000000050c077c11 */ /* 0x000fe2000a0f0c0f */
[----:B------:R-:W-:Y:S01]  /*3f60*/  IMAD R15, R3, 0x8, R18 ;  /* 0x00000008030f7824 */ /* 0x000fe200078e0212 */
[----:B------:R-:W-:-:S03]  /*3f70*/  ISETP.GE.OR P4, PT, R27, R2, P2 ;  /* 0x000000021b00720c */ /* 0x000fc60001786670 */
[----:B------:R-:W-:Y:S01]  /*3f80*/  @!P5 STG.E desc[UR8][R6.64+0x10], R62 ;  /* 0x0000103e0600d986 */ /* 0x000fe2000c101908 */
[----:B------:R-:W-:-:S05]  /*3f90*/  ISETP.GE.OR P5, PT, R17, R2, P3 ;  /* 0x000000021100720c */ /* 0x000fca0001fa6670 */
[----:B------:R-:W-:Y:S01]  /*3fa0*/  @!P6 STG.E desc[UR8][R4.64+0x20], R48 ;  /* 0x000020300400e986 */ /* 0x000fe2000c101908 */
[----:B------:R-:W-:-:S03]  /*3fb0*/  ISETP.GE.OR P6, PT, R25, R2, P1 ;  /* 0x000000021900720c */ /* 0x000fc60000fc6670 */
[----:B------:R-:W-:Y:S01]  /*3fc0*/  @!P4 STG.E desc[UR8][R6.64+0x20], R49 ;  /* 0x000020310600c986 */ /* 0x000fe2000c101908 */
[----:B------:R-:W-:-:S03]  /*3fd0*/  ISETP.GE.OR P4, PT, R21, R2, P3 ;  /* 0x000000021500720c */ /* 0x000fc60001f86670 */
[----:B-----5:R-:W0:Y:S01]  /*3fe0*/  @!P5 LDC.64 R8, c[0x0][0x390] ;  /* 0x0000e400ff08db82 */ /* 0x020e220000000a00 */
[----:B------:R-:W-:-:S05]  /*3ff0*/  @!P5 IMAD.IADD R11, R0, 0x1, R18 ;  /* 0x00000001000bd824 */ /* 0x000fca00078e0212 */
[----:B------:R1:W-:Y:S01]  /*4000*/  @!P6 STG.E desc[UR8][R4.64+0x30], R50 ;  /* 0x000030320400e986 */ /* 0x0003e2000c101908 */
[----:B------:R-:W-:-:S03]  /*4010*/  ISETP.GE.OR P6, PT, R27, R2, P1 ;  /* 0x000000021b00720c */ /* 0x000fc60000fc6670 */
[----:B------:R-:W3:Y:S01]  /*4020*/  @!P4 LDC.64 R12, c[0x0][0x390] ;  /* 0x0000e400ff0ccb82 */ /* 0x000ee20000000a00 */
[----:B-1----:R-:W-:-:S09]  /*4030*/  @!P4 IMAD.IADD R5, R0, 0x1, R15 ;  /* 0x000000010005c824 */ /* 0x002fd200078e020f */
[----:B------:R3:W-:Y:S01]  /*4040*/  @!P6 STG.E desc[UR8][R6.64+0x30], R20 ;  /* 0x000030140600e986 */ /* 0x0007e2000c101908 */
[----:B------:R-:W-:Y:S01]  /*4050*/  IADD3 R14, P6, PT, R0, R18, RZ ;  /* 0x00000012000e7210 */ /* 0x000fe20007fde0ff */
[----:B0-----:R-:W-:-:S03]  /*4060*/  @!P5 IMAD.WIDE R8, R11, 0x2, R8 ;  /* 0x000000020b08d825 */ /* 0x001fc600078e0208 */
[----:B------:R-:W-:Y:S02]  /*4070*/  LEA.HI.X.SX32 R11, R18, RZ, 0x1, P6 ;  /* 0x000000ff120b7211 */ /* 0x000fe400030f0eff */
[C---:B------:R-:W-:Y:S01]  /*4080*/  LEA R10, P6, R14.reuse, UR4, 0x1 ;  /* 0x000000040e0a7c11 */ /* 0x040fe2000f8c08ff */
[----:B------:R-:W-:Y:S01]  /*4090*/  @!P5 STG.E desc[UR8][R8.64], R51 ;  /* 0x000000330800d986 */ /* 0x000fe2000c101908 */
[----:B------:R-:W-:Y:S02]  /*40a0*/  ISETP.GE.OR P5, PT, R17, R2, P0 ;  /* 0x000000021100720c */ /* 0x000fe400007a6670 */
[----:B------:R-:W-:Y:S02]  /*40b0*/  LEA.HI.X R11, R14, UR5, R11, 0x1, P6 ;  /* 0x000000050e0b7c11 */ /* 0x000fe4000b0f0c0b */
[----:B------:R-:W-:Y:S01]  /*40c0*/  IADD3 R14, P6, PT, R0, R15, RZ ;  /* 0x0000000f000e7210 */ /* 0x000fe20007fde0ff */
[----:B---3--:R-:W-:-:S03]  /*40d0*/  @!P4 IMAD.WIDE R6, R5, 0x2, R12 ;  /* 0x000000020506c825 */ /* 0x008fc600078e020c */
[----:B------:R-:W-:Y:S02]  /*40e0*/  LEA.HI.X.SX32 R15, R15, RZ, 0x1, P6 ;  /* 0x000000ff0f0f7211 */ /* 0x000fe400030f0eff */
[C---:B------:R-:W-:Y:S01]  /*40f0*/  LEA R4, P6, R14.reuse, UR4, 0x1 ;  /* 0x000000040e047c11 */ /* 0x040fe2000f8c08ff */
[----:B------:R0:W-:Y:S01]  /*4100*/  @!P4 STG.E desc[UR8][R6.64], R53 ;  /* 0x000000350600c986 */ /* 0x0001e2000c101908 */
[-C--:B------:R-:W-:Y:S02]  /*4110*/  ISETP.GE.OR P4, PT, R21, R2.reuse, P0 ;  /* 0x000000021500720c */ /* 0x080fe40000786670 */
[----:B------:R-:W-:Y:S01]  /*4120*/  LEA.HI.X R5, R14, UR5, R15, 0x1, P6 ;  /* 0x000000050e057c11 */ /* 0x000fe2000b0f0c0f */
[----:B------:R-:W-:Y:S01]  /*4130*/  @!P5 STG.E desc[UR8][R10.64+0x10], R54 ;  /* 0x000010360a00d986 */ /* 0x000fe2000c101908 */
[-C--:B------:R-:W-:Y:S02]  /*4140*/  ISETP.GE.OR P5, PT, R23, R2.reuse, P3 ;  /* 0x000000021700720c */ /* 0x080fe40001fa6670 */
[----:B------:R-:W-:-:S02]  /*4150*/  ISETP.GE.OR P6, PT, R17, R2, P2 ;  /* 0x000000021100720c */ /* 0x000fc400017c6670 */
[----:B------:R-:W-:Y:S01]  /*4160*/  ISETP.GE.OR P3, PT, R19, R2, P3 ;  /* 0x000000021300720c */ /* 0x000fe20001f66670 */
[----:B0-----:R-:W-:-:S04]  /*4170*/  IMAD R7, R3, 0x10, R18 ;  /* 0x0000001003077824 */ /* 0x001fc800078e0212 */
[----:B------:R-:W-:Y:S01]  /*4180*/  @!P4 STG.E desc[UR8][R4.64+0x10], R68 ;  /* 0x000010440400c986 */ /* 0x000fe2000c101908 */
[-C--:B------:R-:W-:Y:S01]  /*4190*/  ISETP.GE.OR P4, PT, R17, R2.reuse, P1 ;  /* 0x000000021100720c */ /* 0x080fe20000f86670 */
[--C-:B------:R-:W-:Y:S02]  /*41a0*/  IMAD R3, R3, 0x8, R7.reuse ;  /* 0x0000000803037824 */ /* 0x100fe400078e0207 */
[----:B------:R-:W0:Y:S01]  /*41b0*/  @!P5 LDC.64 R8, c[0x0][0x390] ;  /* 0x0000e400ff08db82 */ /* 0x000e220000000a00 */
[C---:B------:R-:W-:Y:S01]  /*41c0*/  @!P5 IMAD.IADD R13, R0.reuse, 0x1, R7 ;  /* 0x00000001000dd824 */ /* 0x040fe200078e0207 */
[----:B------:R-:W-:Y:S01]  /*41d0*/  @!P6 STG.E desc[UR8][R10.64+0x20], R66 ;  /* 0x000020420a00e986 */ /* 0x000fe2000c101908 */
[----:B------:R-:W-:Y:S01]  /*41e0*/  ISETP.GE.OR P6, PT, R21, R2, P2 ;  /* 0x000000021500720c */ /* 0x000fe200017c6670 */
[----:B------:R-:W-:-:S04]  /*41f0*/  @!P3 IMAD.IADD R17, R0, 0x1, R3 ;  /* 0x000000010011b824 */ /* 0x000fc800078e0203 */
[----:B------:R-:W1:Y:S08]  /*4200*/  @!P3 LDC.64 R14, c[0x0][0x390] ;  /* 0x0000e400ff0ebb82 */ /* 0x000e700000000a00 */
[----:B----4-:R-:W-:Y:S01]  /*4210*/  @!P6 STG.E desc[UR8][R4.64+0x20], R28 ;  /* 0x0000201c0400e986 */ /* 0x010fe2000c101908 */
[----:B------:R-:W-:-:S03]  /*4220*/  ISETP.GE.OR P6, PT, R21, R2, P1 ;  /* 0x000000021500720c */ /* 0x000fc60000fc6670 */
[----:B--2---:R2:W-:Y:S01]  /*4230*/  @!P4 STG.E desc[UR8][R10.64+0x30], R26 ;  /* 0x0000301a0a00c986 */ /* 0x0045e2000c101908 */
[----:B------:R-:W-:-:S04]  /*4240*/  IADD3 R16, P4, PT, R0, R7, RZ ;  /* 0x0000000700107210 */ /* 0x000fc80007f9e0ff */
[----:B------:R-:W-:Y:S01]  /*4250*/  LEA.HI.X.SX32 R21, R7, RZ, 0x1, P4 ;  /* 0x000000ff07157211 */ /* 0x000fe200020f0eff */
[----:B0-----:R-:W-:Y:S01]  /*4260*/  @!P5 IMAD.WIDE R6, R13, 0x2, R8 ;  /* 0x000000020d06d825 */ /* 0x001fe200078e0208 */
[----:B------:R-:W-:-:S03]  /*4270*/  LEA R12, P4, R16, UR4, 0x1 ;  /* 0x00000004100c7c11 */ /* 0x000fc6000f8808ff */
[----:B-1----:R-:W-:Y:S01]  /*4280*/  @!P3 IMAD.WIDE R8, R17, 0x2, R14 ;  /* 0x000000021108b825 */ /* 0x002fe200078e020e */
[----:B------:R0:W-:Y:S01]  /*4290*/  @!P6 STG.E desc[UR8][R4.64+0x30], R77 ;  /* 0x0000304d0400e986 */ /* 0x0001e2000c101908 */
[----:B------:R-:W-:Y:S02]  /*42a0*/  LEA.HI.X R13, R16, UR5, R21, 0x1, P4 ;  /* 0x00000005100d7c11 */ /* 0x000fe4000a0f0c15 */
[-C--:B------:R-:W-:Y:S01]  /*42b0*/  ISETP.GE.OR P4, PT, R23, R2.reuse, P0 ;  /* 0x000000021700720c */ /* 0x080fe20000786670 */
[----:B------:R0:W-:Y:S01]  /*42c0*/  @!P5 STG.E desc[UR8][R6.64], R76 ;  /* 0x0000004c0600d986 */ /* 0x0001e2000c101908 */
[----:B------:R-:W-:Y:S02]  /*42d0*/  IADD3 R0, P5, PT, R0, R3, RZ ;  /* 0x0000000300007210 */ /* 0x000fe40007fbe0ff */
[-C--:B------:R-:W-:Y:S01]  /*42e0*/  ISETP.GE.OR P0, PT, R19, R2.reuse, P0 ;  /* 0x000000021300720c */ /* 0x080fe20000706670 */
[----:B------:R0:W-:Y:S01]  /*42f0*/  @!P3 STG.E desc[UR8][R8.64], R75 ;  /* 0x0000004b0800b986 */ /* 0x0001e2000c101908 */
[----:B------:R-:W-:-:S02]  /*4300*/  ISETP.GE.OR P6, PT, R23, R2, P2 ;  /* 0x000000021700720c */ /* 0x000fc400017c6670 */
[-C--:B------:R-:W-:Y:S02]  /*4310*/  ISETP.GE.OR P2, PT, R19, R2.reuse, P2 ;  /* 0x000000021300720c */ /* 0x080fe40001746670 */
[-C--:B------:R-:W-:Y:S02]  /*4320*/  ISETP.GE.OR P3, PT, R23, R2.reuse, P1 ;  /* 0x000000021700720c */ /* 0x080fe40000f66670 */
[----:B------:R-:W-:Y:S01]  /*4330*/  LEA.HI.X.SX32 R3, R3, RZ, 0x1, P5 ;  /* 0x000000ff03037211 */ /* 0x000fe200028f0eff */
[----:B------:R0:W-:Y:S01]  /*4340*/  @!P4 STG.E desc[UR8][R12.64+0x10], R73 ;  /* 0x000010490c00c986 */ /* 0x0001e2000c101908 */
[C---:B--2---:R-:W-:Y:S02]  /*4350*/  LEA R10, P5, R0.reuse, UR4, 0x1 ;  /* 0x00000004000a7c11 */ /* 0x044fe4000f8a08ff */
[----:B------:R-:W-:Y:S02]  /*4360*/  ISETP.GE.OR P1, PT, R19, R2, P1 ;  /* 0x000000021300720c */ /* 0x000fe40000f26670 */
[----:B------:R-:W-:-:S05]  /*4370*/  LEA.HI.X R11, R0, UR5, R3, 0x1, P5 ;  /* 0x00000005000b7c11 */ /* 0x000fca000a8f0c03 */
[----:B------:R0:W-:Y:S04]  /*4380*/  @!P0 STG.E desc[UR8][R10.64+0x10], R72 ;  /* 0x000010480a008986 */ /* 0x0001e8000c101908 */
[----:B------:R0:W-:Y:S04]  /*4390*/  @!P6 STG.E desc[UR8][R12.64+0x20], R71 ;  /* 0x000020470c00e986 */ /* 0x0001e8000c101908 */
[----:B------:R0:W-:Y:S04]  /*43a0*/  @!P2 STG.E desc[UR8][R10.64+0x20], R70 ;  /* 0x000020460a00a986 */ /* 0x0001e8000c101908 */
[----:B------:R0:W-:Y:S01]  /*43b0*/  @!P3 STG.E desc[UR8][R12.64+0x30], R69 ;  /* 0x000030450c00b986 */ /* 0x0001e2000c101908 */
[----:B------:R-:W-:Y:S05]  /*43c0*/  @P1 EXIT ;  /* 0x000000000000194d */ /* 0x000fea0003800000 */
[----:B------:R-:W-:Y:S01]  /*43d0*/  STG.E desc[UR8][R10.64+0x30], R74 ;  /* 0x0000304a0a007986 */ /* 0x000fe2000c101908 */
[----:B------:R-:W-:Y:S05]  /*43e0*/  EXIT ;  /* 0x000000000000794d */ /* 0x000fea0003800000 */
.L_x_2:
[----:B------:R-:W-:-:S00]  /*43f0*/  BRA `(.L_x_2) ;  /* 0xfffffffc00fc7947 */ /* 0x000fc0000383ffff */
[----:B------:R-:W-:-:S00]  /*4400*/  NOP ;  /* 0x0000000000007918 */ /* 0x000fc00000000000 */
[----:B------:R-:W-:-:S00]  /*4410*/  NOP ;  /* 0x0000000000007918 */ /* 0x000fc00000000000 */
[----:B------:R-:W-:-:S00]  /*4420*/  NOP ;  /* 0x0000000000007918 */ /* 0x000fc00000000000 */
[----:B------:R-:W-:-:S00]  /*4430*/  NOP ;  /* 0x0000000000007918 */ /* 0x000fc00000000000 */
[----:B------:R-:W-:-:S00]  /*4440*/  NOP ;  /* 0x0000000000007918 */ /* 0x000fc00000000000 */
[----:B------:R-:W-:-:S00]  /*4450*/  NOP ;  /* 0x0000000000007918 */ /* 0x000fc00000000000 */
[----:B------:R-:W-:-:S00]  /*4460*/  NOP ;  /* 0x0000000000007918 */ /* 0x000fc00000000000 */
[----:B------:R-:W-:-:S00]  /*4470*/  NOP ;  /* 0x0000000000007918 */ /* 0x000fc00000000000 */
.L_x_3:


//--------------------- .nv.shared._Z22fp8_gemm_f16acc_kernelPKhS0_Ptiii --------------------------
	.section	.nv.shared._Z22fp8_gemm_f16acc_kernelPKhS0_Ptiii,"aw",@nobits
	.sectionflags	@""
	.align	16
	.zero		1024


//--------------------- .nv.shared.reserved.0     --------------------------
	.section	.nv.shared.reserved.0,"aw",@nobits
	.weak		__nv_reservedSMEM_offset_0_alias
	.size		__nv_reservedSMEM_offset_0_alias, 0, 64
	.other		__nv_reservedSMEM_offset_0_alias,@"STO_CUDA_RESERVED_SHARED STV_DEFAULT"
__nv_reservedSMEM_offset_0_alias:
	.zero		0
	.zero		64


//--------------------- .nv.constant0._Z22fp8_gemm_f16acc_kernelPKhS0_Ptiii --------------------------
	.section	.nv.constant0._Z22fp8_gemm_f16acc_kernelPKhS0_Ptiii,"a",@progbits
	.sectionflags	@""
	.align	4
.nv.constant0._Z22fp8_gemm_f16acc_kernelPKhS0_Ptiii:
	.zero		932


//--------------------- SYMBOLS --------------------------

	.type		.nv.reservedSmem.offset0,@object
	.size		.nv.reservedSmem.offset0,0x4
	.type		.nv.reservedSmem.cap,@object
	.size		.nv.reservedSmem.cap,0x4
